//
// Generated by NVIDIA NVVM Compiler
//
// Compiler Build ID: CL-36424714
// Cuda compilation tools, release 13.0, V13.0.88
// Based on NVVM 20.0.0
//

.version 9.0
.target sm_100
.address_size 64

	// .globl	_Z9forwardCRPfS_S_S_i

.visible .entry _Z9forwardCRPfS_S_S_i(
	.param .u64 .ptr .align 1 _Z9forwardCRPfS_S_S_i_param_0,
	.param .u64 .ptr .align 1 _Z9forwardCRPfS_S_S_i_param_1,
	.param .u64 .ptr .align 1 _Z9forwardCRPfS_S_S_i_param_2,
	.param .u64 .ptr .align 1 _Z9forwardCRPfS_S_S_i_param_3,
	.param .u32 _Z9forwardCRPfS_S_S_i_param_4
)
{
	.reg .pred 	%p<2>;
	.reg .b32 	%r<10>;
	.reg .b32 	%f<27>;
	.reg .b64 	%rd<26>;

	ld.param.u64 	%rd2, [_Z9forwardCRPfS_S_S_i_param_1];
	ld.param.u64 	%rd3, [_Z9forwardCRPfS_S_S_i_param_2];
	ld.param.u64 	%rd4, [_Z9forwardCRPfS_S_S_i_param_3];
	ld.param.u32 	%r2, [_Z9forwardCRPfS_S_S_i_param_4];
	mov.u32 	%r3, %tid.x;
	mov.u32 	%r4, %ntid.x;
	mov.u32 	%r5, %ctaid.x;
	mad.lo.s32 	%r1, %r4, %r5, %r3;
	add.s32 	%r6, %r1, 1;
	rem.s32 	%r7, %r6, %r2;
	setp.ne.s32 	%p1, %r7, 0;
	@%p1 bra 	$L__BB0_2;
	ld.param.u64 	%rd25, [_Z9forwardCRPfS_S_S_i_param_0];
	cvta.to.global.u64 	%rd5, %rd25;
	cvta.to.global.u64 	%rd6, %rd2;
	cvta.to.global.u64 	%rd7, %rd3;
	cvta.to.global.u64 	%rd8, %rd4;
	mul.wide.s32 	%rd9, %r1, 4;
	add.s64 	%rd10, %rd5, %rd9;
	ld.global.f32 	%f1, [%rd10];
	sub.s32 	%r8, %r1, %r2;
	mul.wide.s32 	%rd11, %r8, 4;
	add.s64 	%rd12, %rd6, %rd11;
	ld.global.f32 	%f2, [%rd12];
	div.rn.f32 	%f3, %f1, %f2;
	add.s64 	%rd13, %rd7, %rd9;
	ld.global.f32 	%f4, [%rd13];
	add.s32 	%r9, %r2, %r1;
	mul.wide.s32 	%rd14, %r9, 4;
	add.s64 	%rd15, %rd6, %rd14;
	ld.global.f32 	%f5, [%rd15];
	div.rn.f32 	%f6, %f4, %f5;
	add.s64 	%rd16, %rd5, %rd11;
	ld.global.f32 	%f7, [%rd16];
	neg.f32 	%f8, %f7;
	mul.f32 	%f9, %f3, %f8;
	st.global.f32 	[%rd10], %f9;
	mul.wide.s32 	%rd17, %r2, 4;
	add.s64 	%rd18, %rd12, %rd17;
	ld.global.f32 	%f10, [%rd18];
	add.s64 	%rd19, %rd7, %rd11;
	ld.global.f32 	%f11, [%rd19];
	mul.f32 	%f12, %f3, %f11;
	sub.f32 	%f13, %f10, %f12;
	add.s64 	%rd20, %rd10, %rd17;
	ld.global.f32 	%f14, [%rd20];
	mul.f32 	%f15, %f6, %f14;
	sub.f32 	%f16, %f13, %f15;
	st.global.f32 	[%rd18], %f16;
	add.s64 	%rd21, %rd13, %rd17;
	ld.global.f32 	%f17, [%rd21];
	neg.f32 	%f18, %f17;
	mul.f32 	%f19, %f6, %f18;
	st.global.f32 	[%rd13], %f19;
	add.s64 	%rd22, %rd8, %rd9;
	ld.global.f32 	%f20, [%rd22];
	add.s64 	%rd23, %rd8, %rd11;
	ld.global.f32 	%f21, [%rd23];
	mul.f32 	%f22, %f3, %f21;
	sub.f32 	%f23, %f20, %f22;
	add.s64 	%rd24, %rd22, %rd17;
	ld.global.f32 	%f24, [%rd24];
	mul.f32 	%f25, %f6, %f24;
	sub.f32 	%f26, %f23, %f25;
	st.global.f32 	[%rd22], %f26;
$L__BB0_2:
	ret;

}
	// .globl	_Z10backwardCRPfS_S_S_S_i
.visible .entry _Z10backwardCRPfS_S_S_S_i(
	.param .u64 .ptr .align 1 _Z10backwardCRPfS_S_S_S_i_param_0,
	.param .u64 .ptr .align 1 _Z10backwardCRPfS_S_S_S_i_param_1,
	.param .u64 .ptr .align 1 _Z10backwardCRPfS_S_S_S_i_param_2,
	.param .u64 .ptr .align 1 _Z10backwardCRPfS_S_S_S_i_param_3,
	.param .u64 .ptr .align 1 _Z10backwardCRPfS_S_S_S_i_param_4,
	.param .u32 _Z10backwardCRPfS_S_S_S_i_param_5
)
{
	.reg .pred 	%p<2>;
	.reg .b32 	%r<9>;
	.reg .b32 	%f<12>;
	.reg .b64 	%rd<20>;

	ld.param.u64 	%rd1, [_Z10backwardCRPfS_S_S_S_i_param_0];
	ld.param.u64 	%rd2, [_Z10backwardCRPfS_S_S_S_i_param_1];
	ld.param.u64 	%rd3, [_Z10backwardCRPfS_S_S_S_i_param_2];
	ld.param.u64 	%rd4, [_Z10backwardCRPfS_S_S_S_i_param_3];
	ld.param.u64 	%rd5, [_Z10backwardCRPfS_S_S_S_i_param_4];
	ld.param.u32 	%r2, [_Z10backwardCRPfS_S_S_S_i_param_5];
	mov.u32 	%r3, %tid.x;
	mov.u32 	%r4, %ntid.x;
	mov.u32 	%r5, %ctaid.x;
	mad.lo.s32 	%r1, %r4, %r5, %r3;
	add.s32 	%r6, %r1, 1;
	rem.s32 	%r7, %r6, %r2;
	setp.ne.s32 	%p1, %r7, 0;
	@%p1 bra 	$L__BB1_2;
	cvta.to.global.u64 	%rd6, %rd4;
	cvta.to.global.u64 	%rd7, %rd1;
	cvta.to.global.u64 	%rd8, %rd5;
	cvta.to.global.u64 	%rd9, %rd3;
	cvta.to.global.u64 	%rd10, %rd2;
	mul.wide.s32 	%rd11, %r1, 4;
	add.s64 	%rd12, %rd6, %rd11;
	ld.global.f32 	%f1, [%rd12];
	add.s64 	%rd13, %rd7, %rd11;
	ld.global.f32 	%f2, [%rd13];
	sub.s32 	%r8, %r1, %r2;
	mul.wide.s32 	%rd14, %r8, 4;
	add.s64 	%rd15, %rd8, %rd14;
	ld.global.f32 	%f3, [%rd15];
	mul.f32 	%f4, %f2, %f3;
	sub.f32 	%f5, %f1, %f4;
	add.s64 	%rd16, %rd9, %rd11;
	ld.global.f32 	%f6, [%rd16];
	mul.wide.s32 	%rd17, %r2, 4;
	add.s64 	%rd18, %rd15, %rd17;
	ld.global.f32 	%f7, [%rd18+4];
	mul.f32 	%f8, %f6, %f7;
	sub.f32 	%f9, %f5, %f8;
	add.s64 	%rd19, %rd10, %rd11;
	ld.global.f32 	%f10, [%rd19];
	div.rn.f32 	%f11, %f9, %f10;
	st.global.f32 	[%rd18], %f11;
$L__BB1_2:
	ret;

}
	// .globl	_Z13solve2unknownPfS_S_S_S_i
.visible .entry _Z13solve2unknownPfS_S_S_S_i(
	.param .u64 .ptr .align 1 _Z13solve2unknownPfS_S_S_S_i_param_0,
	.param .u64 .ptr .align 1 _Z13solve2unknownPfS_S_S_S_i_param_1,
	.param .u64 .ptr .align 1 _Z13solve2unknownPfS_S_S_S_i_param_2,
	.param .u64 .ptr .align 1 _Z13solve2unknownPfS_S_S_S_i_param_3,
	.param .u64 .ptr .align 1 _Z13solve2unknownPfS_S_S_S_i_param_4,
	.param .u32 _Z13solve2unknownPfS_S_S_S_i_param_5
)
{
	.reg .pred 	%p<2>;
	.reg .b32 	%r<9>;
	.reg .b32 	%f<20>;
	.reg .b64 	%rd<21>;

	ld.param.u64 	%rd1, [_Z13solve2unknownPfS_S_S_S_i_param_0];
	ld.param.u64 	%rd2, [_Z13solve2unknownPfS_S_S_S_i_param_1];
	ld.param.u64 	%rd3, [_Z13solve2unknownPfS_S_S_S_i_param_2];
	ld.param.u64 	%rd4, [_Z13solve2unknownPfS_S_S_S_i_param_3];
	ld.param.u64 	%rd5, [_Z13solve2unknownPfS_S_S_S_i_param_4];
	ld.param.u32 	%r1, [_Z13solve2unknownPfS_S_S_S_i_param_5];
	mov.u32 	%r2, %tid.x;
	mov.u32 	%r3, %ntid.x;
	mov.u32 	%r4, %ctaid.x;
	mad.lo.s32 	%r5, %r3, %r4, %r2;
	add.s32 	%r6, %r5, 1;
	rem.s32 	%r7, %r6, %r1;
	setp.ne.s32 	%p1, %r7, 0;
	@%p1 bra 	$L__BB2_2;
	cvta.to.global.u64 	%rd6, %rd4;
	cvta.to.global.u64 	%rd7, %rd1;
	cvta.to.global.u64 	%rd8, %rd2;
	cvta.to.global.u64 	%rd9, %rd3;
	cvta.to.global.u64 	%rd10, %rd5;
	shl.b32 	%r8, %r1, 1;
	mul.wide.s32 	%rd11, %r8, 4;
	add.s64 	%rd12, %rd6, %rd11;
	ld.global.f32 	%f1, [%rd12];
	add.s64 	%rd13, %rd7, %rd11;
	ld.global.f32 	%f2, [%rd13];
	mul.wide.s32 	%rd14, %r1, 4;
	sub.s64 	%rd15, %rd12, %rd14;
	ld.global.f32 	%f3, [%rd15];
	mul.f32 	%f4, %f2, %f3;
	add.s64 	%rd16, %rd8, %rd14;
	ld.global.f32 	%f5, [%rd16];
	div.rn.f32 	%f6, %f4, %f5;
	sub.f32 	%f7, %f1, %f6;
	add.s64 	%rd17, %rd16, %rd14;
	ld.global.f32 	%f8, [%rd17];
	add.s64 	%rd18, %rd9, %rd14;
	ld.global.f32 	%f9, [%rd18];
	mul.f32 	%f10, %f2, %f9;
	div.rn.f32 	%f11, %f10, %f5;
	sub.f32 	%f12, %f8, %f11;
	div.rn.f32 	%f13, %f7, %f12;
	add.s64 	%rd19, %rd10, %rd11;
	st.global.f32 	[%rd19], %f13;
	ld.global.f32 	%f14, [%rd15];
	ld.global.f32 	%f15, [%rd18];
	mul.f32 	%f16, %f15, %f13;
	sub.f32 	%f17, %f14, %f16;
	ld.global.f32 	%f18, [%rd16];
	div.rn.f32 	%f19, %f17, %f18;
	sub.s64 	%rd20, %rd19, %rd14;
	st.global.f32 	[%rd20], %f19;
$L__BB2_2:
	ret;

}


// ===== COMPILED SASS (sm_100) =====

	.target	sm_100

	.elftype	@"ET_EXEC"


//--------------------- .note.nv.tkinfo           --------------------------
	.section	.note.nv.tkinfo,"",@"SHT_NOTE"
	.sectionflags	@"SHF_NOTE_NV_TKINFO"
	.tkinfo
        /*0018*/ 	.word	0x00000002
        /*0030*/ 	.string	""
        /*0030*/ 	.string	"ptxas"
        /*0030*/ 	.string	"Cuda compilation tools, release 13.0, V13.0.88"
        /*0030*/ 	.string	"Build cuda_13.0.r13.0/compiler.36424714_0"
        /*0030*/ 	.string	"-arch sm_100 -m 64 "



//--------------------- .note.nv.cuinfo           --------------------------
	.section	.note.nv.cuinfo,"",@"SHT_NOTE"
	.sectionflags	@"SHF_NOTE_NV_CUINFO"
        /*0018*/ 	.short	0x0002
        /*001a*/ 	.short	0x0064
        /*001c*/ 	.short	0x0082
	.zero		2


//--------------------- .nv.info                  --------------------------
	.section	.nv.info,"",@"SHT_CUDA_INFO"
	.align	4


	//----- nvinfo : EIATTR_REGCOUNT
	.align		4
        /*0000*/ 	.byte	0x04, 0x2f
        /*0002*/ 	.short	(.L_1 - .L_0)
	.align		4
.L_0:
        /*0004*/ 	.word	index@(_Z9forwardCRPfS_S_S_i)
        /*0008*/ 	.word	0x0000001c


	//----- nvinfo : EIATTR_FRAME_SIZE
	.align		4
.L_1:
        /*000c*/ 	.byte	0x04, 0x11
        /*000e*/ 	.short	(.L_3 - .L_2)
	.align		4
.L_2:
        /*0010*/ 	.word	index@($__internal_2_$__cuda_sm3x_div_rn_noftz_f32_slowpath)
        /*0014*/ 	.word	0x00000000


	//----- nvinfo : EIATTR_FRAME_SIZE
	.align		4
.L_3:
        /*0018*/ 	.byte	0x04, 0x11
        /*001a*/ 	.short	(.L_5 - .L_4)
	.align		4
.L_4:
        /*001c*/ 	.word	index@(_Z9forwardCRPfS_S_S_i)
        /*0020*/ 	.word	0x00000000


	//----- nvinfo : EIATTR_REGCOUNT
	.align		4
.L_5:
        /*0024*/ 	.byte	0x04, 0x2f
        /*0026*/ 	.short	(.L_7 - .L_6)
	.align		4
.L_6:
        /*0028*/ 	.word	index@(_Z10backwardCRPfS_S_S_S_i)
        /*002c*/ 	.word	0x00000012


	//----- nvinfo : EIATTR_FRAME_SIZE
	.align		4
.L_7:
        /*0030*/ 	.byte	0x04, 0x11
        /*0032*/ 	.short	(.L_9 - .L_8)
	.align		4
.L_8:
        /*0034*/ 	.word	index@($__internal_1_$__cuda_sm3x_div_rn_noftz_f32_slowpath)
        /*0038*/ 	.word	0x00000000


	//----- nvinfo : EIATTR_FRAME_SIZE
	.align		4
.L_9:
        /*003c*/ 	.byte	0x04, 0x11
        /*003e*/ 	.short	(.L_11 - .L_10)
	.align		4
.L_10:
        /*0040*/ 	.word	index@(_Z10backwardCRPfS_S_S_S_i)
        /*0044*/ 	.word	0x00000000


	//----- nvinfo : EIATTR_REGCOUNT
	.align		4
.L_11:
        /*0048*/ 	.byte	0x04, 0x2f
        /*004a*/ 	.short	(.L_13 - .L_12)
	.align		4
.L_12:
        /*004c*/ 	.word	index@(_Z13solve2unknownPfS_S_S_S_i)
        /*0050*/ 	.word	0x0000001b


	//----- nvinfo : EIATTR_FRAME_SIZE
	.align		4
.L_13:
        /*0054*/ 	.byte	0x04, 0x11
        /*0056*/ 	.short	(.L_15 - .L_14)
	.align		4
.L_14:
        /*0058*/ 	.word	index@($__internal_0_$__cuda_sm3x_div_rn_noftz_f32_slowpath)
        /*005c*/ 	.word	0x00000000


	//----- nvinfo : EIATTR_FRAME_SIZE
	.align		4
.L_15:
        /*0060*/ 	.byte	0x04, 0x11
        /*0062*/ 	.short	(.L_17 - .L_16)
	.align		4
.L_16:
        /*0064*/ 	.word	index@(_Z13solve2unknownPfS_S_S_S_i)
        /*0068*/ 	.word	0x00000000


	//----- nvinfo : EIATTR_MIN_STACK_SIZE
	.align		4
.L_17:
        /*006c*/ 	.byte	0x04, 0x12
        /*006e*/ 	.short	(.L_19 - .L_18)
	.align		4
.L_18:
        /*0070*/ 	.word	index@(_Z13solve2unknownPfS_S_S_S_i)
        /*0074*/ 	.word	0x00000000


	//----- nvinfo : EIATTR_MIN_STACK_SIZE
	.align		4
.L_19:
        /*0078*/ 	.byte	0x04, 0x12
        /*007a*/ 	.short	(.L_21 - .L_20)
	.align		4
.L_20:
        /*007c*/ 	.word	index@(_Z10backwardCRPfS_S_S_S_i)
        /*0080*/ 	.word	0x00000000


	//----- nvinfo : EIATTR_MIN_STACK_SIZE
	.align		4
.L_21:
        /*0084*/ 	.byte	0x04, 0x12
        /*0086*/ 	.short	(.L_23 - .L_22)
	.align		4
.L_22:
        /*0088*/ 	.word	index@(_Z9forwardCRPfS_S_S_i)
        /*008c*/ 	.word	0x00000000
.L_23:


//--------------------- .nv.compat                --------------------------
	.section	.nv.compat,"",@"SHT_CUDA_COMPAT_INFO"
	.align	4
        /*0000*/ 	.byte	0x02, 0x09, 0x00, 0x00, 0x02, 0x02, 0x01, 0x00, 0x02, 0x05, 0x05, 0x00, 0x03, 0x07, 0x01, 0x01
        /*0010*/ 	.byte	0x02, 0x03, 0x00, 0x00, 0x02, 0x06, 0x01, 0x00, 0x04, 0x0b, 0x08, 0x00, 0x01, 0x00, 0x00, 0x00
        /*0020*/ 	.byte	0x00, 0x00, 0x00, 0x00


//--------------------- .nv.info._Z13solve2unknownPfS_S_S_S_i --------------------------
	.section	.nv.info._Z13solve2unknownPfS_S_S_S_i,"",@"SHT_CUDA_INFO"
	.sectionflags	@""
	.align	4


	//----- nvinfo : EIATTR_CUDA_API_VERSION
	.align		4
        /*0000*/ 	.byte	0x04, 0x37
        /*0002*/ 	.short	(.L_25 - .L_24)
.L_24:
        /*0004*/ 	.word	0x00000082


	//----- nvinfo : EIATTR_KPARAM_INFO
	.align		4
.L_25:
        /*0008*/ 	.byte	0x04, 0x17
        /*000a*/ 	.short	(.L_27 - .L_26)
.L_26:
        /*000c*/ 	.word	0x00000000
        /*0010*/ 	.short	0x0005
        /*0012*/ 	.short	0x0028
        /*0014*/ 	.byte	0x00, 0xf0, 0x11, 0x00


	//----- nvinfo : EIATTR_KPARAM_INFO
	.align		4
.L_27:
        /*0018*/ 	.byte	0x04, 0x17
        /*001a*/ 	.short	(.L_29 - .L_28)
.L_28:
        /*001c*/ 	.word	0x00000000
        /*0020*/ 	.short	0x0004
        /*0022*/ 	.short	0x0020
        /*0024*/ 	.byte	0x00, 0xf5, 0x21, 0x00


	//----- nvinfo : EIATTR_KPARAM_INFO
	.align		4
.L_29:
        /*0028*/ 	.byte	0x04, 0x17
        /*002a*/ 	.short	(.L_31 - .L_30)
.L_30:
        /*002c*/ 	.word	0x00000000
        /*0030*/ 	.short	0x0003
        /*0032*/ 	.short	0x0018
        /*0034*/ 	.byte	0x00, 0xf5, 0x21, 0x00


	//----- nvinfo : EIATTR_KPARAM_INFO
	.align		4
.L_31:
        /*0038*/ 	.byte	0x04, 0x17
        /*003a*/ 	.short	(.L_33 - .L_32)
.L_32:
        /*003c*/ 	.word	0x00000000
        /*0040*/ 	.short	0x0002
        /*0042*/ 	.short	0x0010
        /*0044*/ 	.byte	0x00, 0xf5, 0x21, 0x00


	//----- nvinfo : EIATTR_KPARAM_INFO
	.align		4
.L_33:
        /*0048*/ 	.byte	0x04, 0x17
        /*004a*/ 	.short	(.L_35 - .L_34)
.L_34:
        /*004c*/ 	.word	0x00000000
        /*0050*/ 	.short	0x0001
        /*0052*/ 	.short	0x0008
        /*0054*/ 	.byte	0x00, 0xf5, 0x21, 0x00


	//----- nvinfo : EIATTR_KPARAM_INFO
	.align		4
.L_35:
        /*0058*/ 	.byte	0x04, 0x17
        /*005a*/ 	.short	(.L_37 - .L_36)
.L_36:
        /*005c*/ 	.word	0x00000000
        /*0060*/ 	.short	0x0000
        /*0062*/ 	.short	0x0000
        /*0064*/ 	.byte	0x00, 0xf5, 0x21, 0x00


	//----- nvinfo : EIATTR_SPARSE_MMA_MASK
	.align		4
.L_37:
        /*0068*/ 	.byte	0x03, 0x50
        /*006a*/ 	.short	0x0000


	//----- nvinfo : EIATTR_MAXREG_COUNT
	.align		4
        /*006c*/ 	.byte	0x03, 0x1b
        /*006e*/ 	.short	0x00ff


	//----- nvinfo : EIATTR_MERCURY_ISA_VERSION
	.align		4
        /*0070*/ 	.byte	0x03, 0x5f
        /*0072*/ 	.short	0x0101


	//----- nvinfo : EIATTR_VRC_CTA_INIT_COUNT
	.align		4
        /*0074*/ 	.byte	0x02, 0x4a
	.zero		1
	.zero		1


	//----- nvinfo : EIATTR_EXIT_INSTR_OFFSETS
	.align		4
        /*0078*/ 	.byte	0x04, 0x1c
        /*007a*/ 	.short	(.L_39 - .L_38)


	//   ....[0]....
.L_38:
        /*007c*/ 	.word	0x000001d0


	//   ....[1]....
        /*0080*/ 	.word	0x00000720


	//----- nvinfo : EIATTR_CRS_STACK_SIZE
	.align		4
.L_39:
        /*0084*/ 	.byte	0x04, 0x1e
        /*0086*/ 	.short	(.L_41 - .L_40)
.L_40:
        /*0088*/ 	.word	0x00000000


	//----- nvinfo : EIATTR_CBANK_PARAM_SIZE
	.align		4
.L_41:
        /*008c*/ 	.byte	0x03, 0x19
        /*008e*/ 	.short	0x002c


	//----- nvinfo : EIATTR_PARAM_CBANK
	.align		4
        /*0090*/ 	.byte	0x04, 0x0a
        /*0092*/ 	.short	(.L_43 - .L_42)
	.align		4
.L_42:
        /*0094*/ 	.word	index@(.nv.constant0._Z13solve2unknownPfS_S_S_S_i)
        /*0098*/ 	.short	0x0380
        /*009a*/ 	.short	0x002c


	//----- nvinfo : EIATTR_SW_WAR
	.align		4
.L_43:
        /*009c*/ 	.byte	0x04, 0x36
        /*009e*/ 	.short	(.L_45 - .L_44)
.L_44:
        /*00a0*/ 	.word	0x00000008
.L_45:


//--------------------- .nv.info._Z10backwardCRPfS_S_S_S_i --------------------------
	.section	.nv.info._Z10backwardCRPfS_S_S_S_i,"",@"SHT_CUDA_INFO"
	.sectionflags	@""
	.align	4


	//----- nvinfo : EIATTR_CUDA_API_VERSION
	.align		4
        /*0000*/ 	.byte	0x04, 0x37
        /*0002*/ 	.short	(.L_47 - .L_46)
.L_46:
        /*0004*/ 	.word	0x00000082


	//----- nvinfo : EIATTR_KPARAM_INFO
	.align		4
.L_47:
        /*0008*/ 	.byte	0x04, 0x17
        /*000a*/ 	.short	(.L_49 - .L_48)
.L_48:
        /*000c*/ 	.word	0x00000000
        /*0010*/ 	.short	0x0005
        /*0012*/ 	.short	0x0028
        /*0014*/ 	.byte	0x00, 0xf0, 0x11, 0x00


	//----- nvinfo : EIATTR_KPARAM_INFO
	.align		4
.L_49:
        /*0018*/ 	.byte	0x04, 0x17
        /*001a*/ 	.short	(.L_51 - .L_50)
.L_50:
        /*001c*/ 	.word	0x00000000
        /*0020*/ 	.short	0x0004
        /*0022*/ 	.short	0x0020
        /*0024*/ 	.byte	0x00, 0xf5, 0x21, 0x00


	//----- nvinfo : EIATTR_KPARAM_INFO
	.align		4
.L_51:
        /*0028*/ 	.byte	0x04, 0x17
        /*002a*/ 	.short	(.L_53 - .L_52)
.L_52:
        /*002c*/ 	.word	0x00000000
        /*0030*/ 	.short	0x0003
        /*0032*/ 	.short	0x0018
        /*0034*/ 	.byte	0x00, 0xf5, 0x21, 0x00


	//----- nvinfo : EIATTR_KPARAM_INFO
	.align		4
.L_53:
        /*0038*/ 	.byte	0x04, 0x17
        /*003a*/ 	.short	(.L_55 - .L_54)
.L_54:
        /*003c*/ 	.word	0x00000000
        /*0040*/ 	.short	0x0002
        /*0042*/ 	.short	0x0010
        /*0044*/ 	.byte	0x00, 0xf5, 0x21, 0x00


	//----- nvinfo : EIATTR_KPARAM_INFO
	.align		4
.L_55:
        /*0048*/ 	.byte	0x04, 0x17
        /*004a*/ 	.short	(.L_57 - .L_56)
.L_56:
        /*004c*/ 	.word	0x00000000
        /*0050*/ 	.short	0x0001
        /*0052*/ 	.short	0x0008
        /*0054*/ 	.byte	0x00, 0xf5, 0x21, 0x00


	//----- nvinfo : EIATTR_KPARAM_INFO
	.align		4
.L_57:
        /*0058*/ 	.byte	0x04, 0x17
        /*005a*/ 	.short	(.L_59 - .L_58)
.L_58:
        /*005c*/ 	.word	0x00000000
        /*0060*/ 	.short	0x0000
        /*0062*/ 	.short	0x0000
        /*0064*/ 	.byte	0x00, 0xf5, 0x21, 0x00


	//----- nvinfo : EIATTR_SPARSE_MMA_MASK
	.align		4
.L_59:
        /*0068*/ 	.byte	0x03, 0x50
        /*006a*/ 	.short	0x0000


	//----- nvinfo : EIATTR_MAXREG_COUNT
	.align		4
        /*006c*/ 	.byte	0x03, 0x1b
        /*006e*/ 	.short	0x00ff


	//----- nvinfo : EIATTR_MERCURY_ISA_VERSION
	.align		4
        /*0070*/ 	.byte	0x03, 0x5f
        /*0072*/ 	.short	0x0101


	//----- nvinfo : EIATTR_VRC_CTA_INIT_COUNT
	.align		4
        /*0074*/ 	.byte	0x02, 0x4a
	.zero		1
	.zero		1


	//----- nvinfo : EIATTR_EXIT_INSTR_OFFSETS
	.align		4
        /*0078*/ 	.byte	0x04, 0x1c
        /*007a*/ 	.short	(.L_61 - .L_60)


	//   ....[0]....
.L_60:
        /*007c*/ 	.word	0x000001d0


	//   ....[1]....
        /*0080*/ 	.word	0x00000410


	//----- nvinfo : EIATTR_CRS_STACK_SIZE
	.align		4
.L_61:
        /*0084*/ 	.byte	0x04, 0x1e
        /*0086*/ 	.short	(.L_63 - .L_62)
.L_62:
        /*0088*/ 	.word	0x00000000


	//----- nvinfo : EIATTR_CBANK_PARAM_SIZE
	.align		4
.L_63:
        /*008c*/ 	.byte	0x03, 0x19
        /*008e*/ 	.short	0x002c


	//----- nvinfo : EIATTR_PARAM_CBANK
	.align		4
        /*0090*/ 	.byte	0x04, 0x0a
        /*0092*/ 	.short	(.L_65 - .L_64)
	.align		4
.L_64:
        /*0094*/ 	.word	index@(.nv.constant0._Z10backwardCRPfS_S_S_S_i)
        /*0098*/ 	.short	0x0380
        /*009a*/ 	.short	0x002c


	//----- nvinfo : EIATTR_SW_WAR
	.align		4
.L_65:
        /*009c*/ 	.byte	0x04, 0x36
        /*009e*/ 	.short	(.L_67 - .L_66)
.L_66:
        /*00a0*/ 	.word	0x00000008
.L_67:


//--------------------- .nv.info._Z9forwardCRPfS_S_S_i --------------------------
	.section	.nv.info._Z9forwardCRPfS_S_S_i,"",@"SHT_CUDA_INFO"
	.sectionflags	@""
	.align	4


	//----- nvinfo : EIATTR_CUDA_API_VERSION
	.align		4
        /*0000*/ 	.byte	0x04, 0x37
        /*0002*/ 	.short	(.L_69 - .L_68)
.L_68:
        /*0004*/ 	.word	0x00000082


	//----- nvinfo : EIATTR_KPARAM_INFO
	.align		4
.L_69:
        /*0008*/ 	.byte	0x04, 0x17
        /*000a*/ 	.short	(.L_71 - .L_70)
.L_70:
        /*000c*/ 	.word	0x00000000
        /*0010*/ 	.short	0x0004
        /*0012*/ 	.short	0x0020
        /*0014*/ 	.byte	0x00, 0xf0, 0x11, 0x00


	//----- nvinfo : EIATTR_KPARAM_INFO
	.align		4
.L_71:
        /*0018*/ 	.byte	0x04, 0x17
        /*001a*/ 	.short	(.L_73 - .L_72)
.L_72:
        /*001c*/ 	.word	0x00000000
        /*0020*/ 	.short	0x0003
        /*0022*/ 	.short	0x0018
        /*0024*/ 	.byte	0x00, 0xf5, 0x21, 0x00


	//----- nvinfo : EIATTR_KPARAM_INFO
	.align		4
.L_73:
        /*0028*/ 	.byte	0x04, 0x17
        /*002a*/ 	.short	(.L_75 - .L_74)
.L_74:
        /*002c*/ 	.word	0x00000000
        /*0030*/ 	.short	0x0002
        /*0032*/ 	.short	0x0010
        /*0034*/ 	.byte	0x00, 0xf5, 0x21, 0x00


	//----- nvinfo : EIATTR_KPARAM_INFO
	.align		4
.L_75:
        /*0038*/ 	.byte	0x04, 0x17
        /*003a*/ 	.short	(.L_77 - .L_76)
.L_76:
        /*003c*/ 	.word	0x00000000
        /*0040*/ 	.short	0x0001
        /*0042*/ 	.short	0x0008
        /*0044*/ 	.byte	0x00, 0xf5, 0x21, 0x00


	//----- nvinfo : EIATTR_KPARAM_INFO
	.align		4
.L_77:
        /*0048*/ 	.byte	0x04, 0x17
        /*004a*/ 	.short	(.L_79 - .L_78)
.L_78:
        /*004c*/ 	.word	0x00000000
        /*0050*/ 	.short	0x0000
        /*0052*/ 	.short	0x0000
        /*0054*/ 	.byte	0x00, 0xf5, 0x21, 0x00


	//----- nvinfo : EIATTR_SPARSE_MMA_MASK
	.align		4
.L_79:
        /*0058*/ 	.byte	0x03, 0x50
        /*005a*/ 	.short	0x0000


	//----- nvinfo : EIATTR_MAXREG_COUNT
	.align		4
        /*005c*/ 	.byte	0x03, 0x1b
        /*005e*/ 	.short	0x00ff


	//----- nvinfo : EIATTR_MERCURY_ISA_VERSION
	.align		4
        /*0060*/ 	.byte	0x03, 0x5f
        /*0062*/ 	.short	0x0101


	//----- nvinfo : EIATTR_VRC_CTA_INIT_COUNT
	.align		4
        /*0064*/ 	.byte	0x02, 0x4a
	.zero		1
	.zero		1


	//----- nvinfo : EIATTR_EXIT_INSTR_OFFSETS
	.align		4
        /*0068*/ 	.byte	0x04, 0x1c
        /*006a*/ 	.short	(.L_81 - .L_80)


	//   ....[0]....
.L_80:
        /*006c*/ 	.word	0x000001d0


	//   ....[1]....
        /*0070*/ 	.word	0x00000670


	//----- nvinfo : EIATTR_CRS_STACK_SIZE
	.align		4
.L_81:
        /*0074*/ 	.byte	0x04, 0x1e
        /*0076*/ 	.short	(.L_83 - .L_82)
.L_82:
        /*0078*/ 	.word	0x00000000


	//----- nvinfo : EIATTR_CBANK_PARAM_SIZE
	.align		4
.L_83:
        /*007c*/ 	.byte	0x03, 0x19
        /*007e*/ 	.short	0x0024


	//----- nvinfo : EIATTR_PARAM_CBANK
	.align		4
        /*0080*/ 	.byte	0x04, 0x0a
        /*0082*/ 	.short	(.L_85 - .L_84)
	.align		4
.L_84:
        /*0084*/ 	.word	index@(.nv.constant0._Z9forwardCRPfS_S_S_i)
        /*0088*/ 	.short	0x0380
        /*008a*/ 	.short	0x0024


	//----- nvinfo : EIATTR_SW_WAR
	.align		4
.L_85:
        /*008c*/ 	.byte	0x04, 0x36
        /*008e*/ 	.short	(.L_87 - .L_86)
.L_86:
        /*0090*/ 	.word	0x00000008
.L_87:


//--------------------- .nv.callgraph             --------------------------
	.section	.nv.callgraph,"",@"SHT_CUDA_CALLGRAPH"
	.align	4
	.sectionentsize	8
	.align		4
        /*0000*/ 	.word	0x00000000
	.align		4
        /*0004*/ 	.word	0xffffffff
	.align		4
        /*0008*/ 	.word	0x00000000
	.align		4
        /*000c*/ 	.word	0xfffffffe
	.align		4
        /*0010*/ 	.word	0x00000000
	.align		4
        /*0014*/ 	.word	0xfffffffd
	.align		4
        /*0018*/ 	.word	0x00000000
	.align		4
        /*001c*/ 	.word	0xfffffffc


//--------------------- .text._Z13solve2unknownPfS_S_S_S_i --------------------------
	.section	.text._Z13solve2unknownPfS_S_S_S_i,"ax",@progbits
	.align	128
        .global         _Z13solve2unknownPfS_S_S_S_i
        .type           _Z13solve2unknownPfS_S_S_S_i,@function
        .size           _Z13solve2unknownPfS_S_S_S_i,(.L_x_43 - _Z13solve2unknownPfS_S_S_S_i)
        .other          _Z13solve2unknownPfS_S_S_S_i,@"STO_CUDA_ENTRY STV_DEFAULT"
_Z13solve2unknownPfS_S_S_S_i:
.text._Z13solve2unknownPfS_S_S_S_i:
[----:B------:R-:W-:Y:S08]  /*0000*/  LDC R1, c[0x0][0x37c] ;  /* 0x0000df00ff017b82 */ /* 0x000ff00000000800 */
[----:B------:R-:W0:Y:S01]  /*0010*/  LDC R12, c[0x0][0x3a8] ;  /* 0x0000ea00ff0c7b82 */ /* 0x000e220000000800 */
[----:B------:R-:W1:Y:S01]  /*0020*/  S2R R0, SR_TID.X ;  /* 0x0000000000007919 */ /* 0x000e620000002100 */
[----:B------:R-:W1:Y:S01]  /*0030*/  LDCU UR4, c[0x0][0x360] ;  /* 0x00006c00ff0477ac */ /* 0x000e620008000800 */
[----:B------:R-:W1:Y:S01]  /*0040*/  S2R R5, SR_CTAID.X ;  /* 0x0000000000057919 */ /* 0x000e620000002500 */
[----:B0-----:R-:W-:-:S04]  /*0050*/  IABS R7, R12 ;  /* 0x0000000c00077213 */ /* 0x001fc80000000000 */
[----:B------:R-:W0:Y:S01]  /*0060*/  I2F.RP R4, R7 ;  /* 0x0000000700047306 */ /* 0x000e220000209400 */
[----:B-1----:R-:W-:-:S04]  /*0070*/  IMAD R0, R5, UR4, R0 ;  /* 0x0000000405007c24 */ /* 0x002fc8000f8e0200 */
[----:B------:R-:W-:-:S03]  /*0080*/  VIADD R0, R0, 0x1 ;  /* 0x0000000100007836 */ /* 0x000fc60000000000 */
[----:B0-----:R-:W0:Y:S02]  /*0090*/  MUFU.RCP R4, R4 ;  /* 0x0000000400047308 */ /* 0x001e240000001000 */
[----:B------:R-:W-:Y:S01]  /*00a0*/  ISETP.GE.AND P2, PT, R0, RZ, PT ;  /* 0x000000ff0000720c */ /* 0x000fe20003f46270 */
[----:B0-----:R-:W-:Y:S01]  /*00b0*/  VIADD R2, R4, 0xffffffe ;  /* 0x0ffffffe04027836 */ /* 0x001fe20000000000 */
[----:B------:R-:W-:-:S04]  /*00c0*/  IABS R4, R0 ;  /* 0x0000000000047213 */ /* 0x000fc80000000000 */
[----:B------:R0:W1:Y:S02]  /*00d0*/  F2I.FTZ.U32.TRUNC.NTZ R3, R2 ;  /* 0x0000000200037305 */ /* 0x000064000021f000 */
[----:B0-----:R-:W-:Y:S02]  /*00e0*/  HFMA2 R2, -RZ, RZ, 0, 0 ;  /* 0x00000000ff027431 */ /* 0x001fe400000001ff */
[----:B-1----:R-:W-:-:S04]  /*00f0*/  IMAD.MOV R6, RZ, RZ, -R3 ;  /* 0x000000ffff067224 */ /* 0x002fc800078e0a03 */
[----:B------:R-:W-:-:S04]  /*0100*/  IMAD R5, R6, R7, RZ ;  /* 0x0000000706057224 */ /* 0x000fc800078e02ff */
[----:B------:R-:W-:-:S06]  /*0110*/  IMAD.HI.U32 R3, R3, R5, R2 ;  /* 0x0000000503037227 */ /* 0x000fcc00078e0002 */
[----:B------:R-:W-:-:S04]  /*0120*/  IMAD.HI.U32 R3, R3, R4, RZ ;  /* 0x0000000403037227 */ /* 0x000fc800078e00ff */
[----:B------:R-:W-:-:S04]  /*0130*/  IMAD.MOV R3, RZ, RZ, -R3 ;  /* 0x000000ffff037224 */ /* 0x000fc800078e0a03 */
[----:B------:R-:W-:-:S05]  /*0140*/  IMAD R2, R7, R3, R4 ;  /* 0x0000000307027224 */ /* 0x000fca00078e0204 */
[----:B------:R-:W-:-:S13]  /*0150*/  ISETP.GT.U32.AND P0, PT, R7, R2, PT ;  /* 0x000000020700720c */ /* 0x000fda0003f04070 */
[----:B------:R-:W-:Y:S01]  /*0160*/  @!P0 IMAD.IADD R2, R2, 0x1, -R7 ;  /* 0x0000000102028824 */ /* 0x000fe200078e0a07 */
[----:B------:R-:W-:-:S04]  /*0170*/  ISETP.NE.AND P0, PT, R12, RZ, PT ;  /* 0x000000ff0c00720c */ /* 0x000fc80003f05270 */
[----:B------:R-:W-:-:S13]  /*0180*/  ISETP.GT.U32.AND P1, PT, R7, R2, PT ;  /* 0x000000020700720c */ /* 0x000fda0003f24070 */
[----:B------:R-:W-:-:S05]  /*0190*/  @!P1 IMAD.IADD R2, R2, 0x1, -R7 ;  /* 0x0000000102029824 */ /* 0x000fca00078e0a07 */
[----:B------:R-:W-:Y:S02]  /*01a0*/  @!P2 IADD3 R2, PT, PT, -R2, RZ, RZ ;  /* 0x000000ff0202a210 */ /* 0x000fe40007ffe1ff */
[----:B------:R-:W-:-:S04]  /*01b0*/  @!P0 LOP3.LUT R2, RZ, R12, RZ, 0x33, !PT ;  /* 0x0000000cff028212 */ /* 0x000fc800078e33ff */
[----:B------:R-:W-:-:S13]  /*01c0*/  ISETP.NE.AND P0, PT, R2, RZ, PT ;  /* 0x000000ff0200720c */ /* 0x000fda0003f05270 */
[----:B------:R-:W-:Y:S05]  /*01d0*/  @P0 EXIT ;  /* 0x000000000000094d */ /* 0x000fea0003800000 */
[----:B------:R-:W0:Y:S01]  /*01e0*/  LDCU.64 UR6, c[0x0][0x388] ;  /* 0x00007100ff0677ac */ /* 0x000e220008000a00 */
[----:B------:R-:W1:Y:S01]  /*01f0*/  LDC.64 R16, c[0x0][0x398] ;  /* 0x0000e600ff107b82 */ /* 0x000e620000000a00 */
[C---:B------:R-:W-:Y:S01]  /*0200*/  IMAD.WIDE R4, R12.reuse, 0x4, RZ ;  /* 0x000000040c047825 */ /* 0x040fe200078e02ff */
[----:B------:R-:W2:Y:S06]  /*0210*/  LDCU.64 UR4, c[0x0][0x358] ;  /* 0x00006b00ff0477ac */ /* 0x000eac0008000a00 */
[----:B------:R-:W3:Y:S01]  /*0220*/  LDC.64 R18, c[0x0][0x380] ;  /* 0x0000e000ff127b82 */ /* 0x000ee20000000a00 */
[----:B------:R-:W-:Y:S01]  /*0230*/  IMAD.SHL.U32 R12, R12, 0x2, RZ ;  /* 0x000000020c0c7824 */ /* 0x000fe200078e00ff */
[----:B0-----:R-:W-:-:S04]  /*0240*/  IADD3 R8, P0, PT, R4, UR6, RZ ;  /* 0x0000000604087c10 */ /* 0x001fc8000ff1e0ff */
[----:B------:R-:W-:Y:S01]  /*0250*/  IADD3.X R9, PT, PT, R5, UR7, RZ, P0, !PT ;  /* 0x0000000705097c10 */ /* 0x000fe200087fe4ff */
[----:B-1----:R-:W-:-:S04]  /*0260*/  IMAD.WIDE R16, R12, 0x4, R16 ;  /* 0x000000040c107825 */ /* 0x002fc800078e0210 */
[----:B--2---:R-:W2:Y:S01]  /*0270*/  LDG.E R3, desc[UR4][R8.64] ;  /* 0x0000000408037981 */ /* 0x004ea2000c1e1900 */
[----:B------:R-:W-:-:S03]  /*0280*/  IADD3 R6, P0, PT, R16, -R4, RZ ;  /* 0x8000000410067210 */ /* 0x000fc60007f1e0ff */
[----:B------:R0:W5:Y:S01]  /*0290*/  LDG.E R16, desc[UR4][R16.64] ;  /* 0x0000000410107981 */ /* 0x000162000c1e1900 */
[----:B---3--:R-:W-:-:S04]  /*02a0*/  IMAD.WIDE R18, R12, 0x4, R18 ;  /* 0x000000040c127825 */ /* 0x008fc800078e0212 */
[----:B------:R-:W-:Y:S02]  /*02b0*/  IMAD.X R7, R17, 0x1, ~R5, P0 ;  /* 0x0000000111077824 */ /* 0x000fe400000e0e05 */
[----:B------:R-:W3:Y:S04]  /*02c0*/  LDG.E R18, desc[UR4][R18.64] ;  /* 0x0000000412127981 */ /* 0x000ee8000c1e1900 */
[----:B------:R-:W3:Y:S01]  /*02d0*/  LDG.E R11, desc[UR4][R6.64] ;  /* 0x00000004060b7981 */ /* 0x000ee2000c1e1900 */
[----:B--2---:R-:W1:Y:S01]  /*02e0*/  MUFU.RCP R2, R3 ;  /* 0x0000000300027308 */ /* 0x004e620000001000 */
[----:B---3--:R-:W-:Y:S01]  /*02f0*/  FMUL R0, R18, R11 ;  /* 0x0000000b12007220 */ /* 0x008fe20000400000 */
[----:B-1----:R-:W-:-:S06]  /*0300*/  FFMA R13, -R3, R2, 1 ;  /* 0x3f800000030d7423 */ /* 0x002fcc0000000102 */
[----:B------:R-:W1:Y:S01]  /*0310*/  FCHK P0, R0, R3 ;  /* 0x0000000300007302 */ /* 0x000e620000000000 */
[----:B------:R-:W-:-:S04]  /*0320*/  FFMA R13, R2, R13, R2 ;  /* 0x0000000d020d7223 */ /* 0x000fc80000000002 */
[----:B------:R-:W-:-:S04]  /*0330*/  FFMA R2, R0, R13, RZ ;  /* 0x0000000d00027223 */ /* 0x000fc800000000ff */
[----:B------:R-:W-:-:S04]  /*0340*/  FFMA R10, -R3, R2, R0 ;  /* 0x00000002030a7223 */ /* 0x000fc80000000100 */
[----:B------:R-:W-:Y:S01]  /*0350*/  FFMA R21, R13, R10, R2 ;  /* 0x0000000a0d157223 */ /* 0x000fe20000000002 */
[----:B01----:R-:W-:Y:S06]  /*0360*/  @!P0 BRA `(.L_x_0) ;  /* 0x0000000000108947 */ /* 0x003fec0003800000 */
[----:B------:R-:W-:Y:S01]  /*0370*/  IMAD.MOV.U32 R2, RZ, RZ, R0 ;  /* 0x000000ffff027224 */ /* 0x000fe200078e0000 */
[----:B------:R-:W-:-:S07]  /*0380*/  MOV R14, 0x3a0 ;  /* 0x000003a0000e7802 */ /* 0x000fce0000000f00 */
[----:B-----5:R-:W-:Y:S05]  /*0390*/  CALL.REL.NOINC `($__internal_0_$__cuda_sm3x_div_rn_noftz_f32_slowpath) ;  /* 0x0000000000e47944 */ /* 0x020fea0003c00000 */
[----:B------:R-:W-:-:S07]  /*03a0*/  MOV R21, R2 ;  /* 0x0000000200157202 */ /* 0x000fce0000000f00 */
.L_x_0:
[----:B------:R-:W0:Y:S02]  /*03b0*/  LDCU.64 UR6, c[0x0][0x390] ;  /* 0x00007200ff0677ac */ /* 0x000e240008000a00 */
[----:B0-----:R-:W-:-:S04]  /*03c0*/  IADD3 R10, P0, PT, R4, UR6, RZ ;  /* 0x00000006040a7c10 */ /* 0x001fc8000ff1e0ff */
[----:B------:R-:W-:-:S05]  /*03d0*/  IADD3.X R11, PT, PT, R5, UR7, RZ, P0, !PT ;  /* 0x00000007050b7c10 */ /* 0x000fca00087fe4ff */
[----:B------:R-:W2:Y:S01]  /*03e0*/  LDG.E R17, desc[UR4][R10.64] ;  /* 0x000000040a117981 */ /* 0x000ea2000c1e1900 */
[----:B------:R-:W-:-:S05]  /*03f0*/  IADD3 R14, P0, PT, R4, R8, RZ ;  /* 0x00000008040e7210 */ /* 0x000fca0007f1e0ff */
[----:B------:R-:W-:-:S05]  /*0400*/  IMAD.X R15, R5, 0x1, R9, P0 ;  /* 0x00000001050f7824 */ /* 0x000fca00000e0609 */
[----:B------:R0:W5:Y:S01]  /*0410*/  LDG.E R13, desc[UR4][R14.64] ;  /* 0x000000040e0d7981 */ /* 0x000162000c1e1900 */
[----:B------:R-:W1:Y:S01]  /*0420*/  MUFU.RCP R2, R3 ;  /* 0x0000000300027308 */ /* 0x000e620000001000 */
[----:B-----5:R-:W-:Y:S01]  /*0430*/  FADD R0, R16, -R21 ;  /* 0x8000001510007221 */ /* 0x020fe20000000000 */
[----:B-1----:R-:W-:-:S04]  /*0440*/  FFMA R19, -R3, R2, 1 ;  /* 0x3f80000003137423 */ /* 0x002fc80000000102 */
[----:B------:R-:W-:Y:S01]  /*0450*/  FFMA R2, R2, R19, R2 ;  /* 0x0000001302027223 */ /* 0x000fe20000000002 */
[----:B--2---:R-:W-:-:S04]  /*0460*/  FMUL R18, R18, R17 ;  /* 0x0000001112127220 */ /* 0x004fc80000400000 */
[----:B------:R-:W1:Y:S01]  /*0470*/  FCHK P0, R18, R3 ;  /* 0x0000000312007302 */ /* 0x000e620000000000 */
[----:B------:R-:W-:-:S04]  /*0480*/  FFMA R17, R2, R18, RZ ;  /* 0x0000001202117223 */ /* 0x000fc800000000ff */
[----:B------:R-:W-:-:S04]  /*0490*/  FFMA R20, -R3, R17, R18 ;  /* 0x0000001103147223 */ /* 0x000fc80000000112 */
[----:B------:R-:W-:Y:S01]  /*04a0*/  FFMA R2, R2, R20, R17 ;  /* 0x0000001402027223 */ /* 0x000fe20000000011 */
[----:B01----:R-:W-:Y:S06]  /*04b0*/  @!P0 BRA `(.L_x_1) ;  /* 0x00000000000c8947 */ /* 0x003fec0003800000 */
[----:B------:R-:W-:Y:S01]  /*04c0*/  IMAD.MOV.U32 R2, RZ, RZ, R18 ;  /* 0x000000ffff027224 */ /* 0x000fe200078e0012 */
[----:B------:R-:W-:-:S07]  /*04d0*/  MOV R14, 0x4f0 ;  /* 0x000004f0000e7802 */ /* 0x000fce0000000f00 */
[----:B------:R-:W-:Y:S05]  /*04e0*/  CALL.REL.NOINC `($__internal_0_$__cuda_sm3x_div_rn_noftz_f32_slowpath) ;  /* 0x0000000000907944 */ /* 0x000fea0003c00000 */
.L_x_1:
[----:B------:R-:W-:-:S04]  /*04f0*/  FADD R17, R13, -R2 ;  /* 0x800000020d117221 */ /* 0x000fc80000000000 */
[----:B------:R-:W0:Y:S08]  /*0500*/  MUFU.RCP R2, R17 ;  /* 0x0000001100027308 */ /* 0x000e300000001000 */
[----:B------:R-:W1:Y:S01]  /*0510*/  FCHK P0, R0, R17 ;  /* 0x0000001100007302 */ /* 0x000e620000000000 */
[----:B0-----:R-:W-:-:S04]  /*0520*/  FFMA R3, -R17, R2, 1 ;  /* 0x3f80000011037423 */ /* 0x001fc80000000102 */
[----:B------:R-:W-:-:S04]  /*0530*/  FFMA R3, R2, R3, R2 ;  /* 0x0000000302037223 */ /* 0x000fc80000000002 */
[----:B------:R-:W-:-:S04]  /*0540*/  FFMA R2, R0, R3, RZ ;  /* 0x0000000300027223 */ /* 0x000fc800000000ff */
[----:B------:R-:W-:-:S04]  /*0550*/  FFMA R13, -R17, R2, R0 ;  /* 0x00000002110d7223 */ /* 0x000fc80000000100 */
[----:B------:R-:W-:Y:S01]  /*0560*/  FFMA R15, R3, R13, R2 ;  /* 0x0000000d030f7223 */ /* 0x000fe20000000002 */
[----:B-1----:R-:W-:Y:S06]  /*0570*/  @!P0 BRA `(.L_x_2) ;  /* 0x0000000000148947 */ /* 0x002fec0003800000 */
[----:B------:R-:W-:Y:S01]  /*0580*/  IMAD.MOV.U32 R2, RZ, RZ, R0 ;  /* 0x000000ffff027224 */ /* 0x000fe200078e0000 */
[----:B------:R-:W-:Y:S02]  /*0590*/  MOV R3, R17 ;  /* 0x0000001100037202 */ /* 0x000fe40000000f00 */
[----:B------:R-:W-:-:S07]  /*05a0*/  MOV R14, 0x5c0 ;  /* 0x000005c0000e7802 */ /* 0x000fce0000000f00 */
[----:B------:R-:W-:Y:S05]  /*05b0*/  CALL.REL.NOINC `($__internal_0_$__cuda_sm3x_div_rn_noftz_f32_slowpath) ;  /* 0x00000000005c7944 */ /* 0x000fea0003c00000 */
[----:B------:R-:W-:-:S07]  /*05c0*/  IMAD.MOV.U32 R15, RZ, RZ, R2 ;  /* 0x000000ffff0f7224 */ /* 0x000fce00078e0002 */
.L_x_2:
[----:B------:R-:W0:Y:S02]  /*05d0*/  LDC.64 R2, c[0x0][0x3a0] ;  /* 0x0000e800ff027b82 */ /* 0x000e240000000a00 */
[----:B0-----:R-:W-:-:S05]  /*05e0*/  IMAD.WIDE R12, R12, 0x4, R2 ;  /* 0x000000040c0c7825 */ /* 0x001fca00078e0202 */
[----:B------:R0:W-:Y:S04]  /*05f0*/  STG.E desc[UR4][R12.64], R15 ;  /* 0x0000000f0c007986 */ /* 0x0001e8000c101904 */
[----:B------:R-:W2:Y:S04]  /*0600*/  LDG.E R3, desc[UR4][R8.64] ;  /* 0x0000000408037981 */ /* 0x000ea8000c1e1900 */
[----:B------:R-:W3:Y:S04]  /*0610*/  LDG.E R2, desc[UR4][R6.64] ;  /* 0x0000000406027981 */ /* 0x000ee8000c1e1900 */
[----:B------:R-:W3:Y:S01]  /*0620*/  LDG.E R11, desc[UR4][R10.64] ;  /* 0x000000040a0b7981 */ /* 0x000ee2000c1e1900 */
[----:B--2---:R-:W1:Y:S01]  /*0630*/  MUFU.RCP R0, R3 ;  /* 0x0000000300007308 */ /* 0x004e620000001000 */
[----:B---3--:R-:W-:-:S07]  /*0640*/  FFMA R2, -R11, R15, R2 ;  /* 0x0000000f0b027223 */ /* 0x008fce0000000102 */
[----:B------:R-:W2:Y:S01]  /*0650*/  FCHK P0, R2, R3 ;  /* 0x0000000302007302 */ /* 0x000ea20000000000 */
[----:B-1----:R-:W-:-:S04]  /*0660*/  FFMA R17, -R3, R0, 1 ;  /* 0x3f80000003117423 */ /* 0x002fc80000000100 */
[----:B------:R-:W-:-:S04]  /*0670*/  FFMA R17, R0, R17, R0 ;  /* 0x0000001100117223 */ /* 0x000fc80000000000 */
[----:B------:R-:W-:-:S04]  /*0680*/  FFMA R0, R2, R17, RZ ;  /* 0x0000001102007223 */ /* 0x000fc800000000ff */
[----:B------:R-:W-:-:S04]  /*0690*/  FFMA R14, -R3, R0, R2 ;  /* 0x00000000030e7223 */ /* 0x000fc80000000102 */
[----:B------:R-:W-:Y:S01]  /*06a0*/  FFMA R17, R17, R14, R0 ;  /* 0x0000000e11117223 */ /* 0x000fe20000000000 */
[----:B0-2---:R-:W-:Y:S06]  /*06b0*/  @!P0 BRA `(.L_x_3) ;  /* 0x00000000000c8947 */ /* 0x005fec0003800000 */
[----:B------:R-:W-:-:S07]  /*06c0*/  MOV R14, 0x6e0 ;  /* 0x000006e0000e7802 */ /* 0x000fce0000000f00 */
[----:B------:R-:W-:Y:S05]  /*06d0*/  CALL.REL.NOINC `($__internal_0_$__cuda_sm3x_div_rn_noftz_f32_slowpath) ;  /* 0x0000000000147944 */ /* 0x000fea0003c00000 */
[----:B------:R-:W-:-:S07]  /*06e0*/  IMAD.MOV.U32 R17, RZ, RZ, R2 ;  /* 0x000000ffff117224 */ /* 0x000fce00078e0002 */
.L_x_3:
[----:B------:R-:W-:-:S05]  /*06f0*/  IADD3 R2, P0, PT, -R4, R12, RZ ;  /* 0x0000000c04027210 */ /* 0x000fca0007f1e1ff */
[----:B------:R-:W-:-:S05]  /*0700*/  IMAD.X R3, R13, 0x1, ~R5, P0 ;  /* 0x000000010d037824 */ /* 0x000fca00000e0e05 */
[----:B------:R-:W-:Y:S01]  /*0710*/  STG.E desc[UR4][R2.64], R17 ;  /* 0x0000001102007986 */ /* 0x000fe2000c101904 */
[----:B------:R-:W-:Y:S05]  /*0720*/  EXIT ;  /* 0x000000000000794d */ /* 0x000fea0003800000 */
        .weak           $__internal_0_$__cuda_sm3x_div_rn_noftz_f32_slowpath
        .type           $__internal_0_$__cuda_sm3x_div_rn_noftz_f32_slowpath,@function
        .size           $__internal_0_$__cuda_sm3x_div_rn_noftz_f32_slowpath,(.L_x_43 - $__internal_0_$__cuda_sm3x_div_rn_noftz_f32_slowpath)
$__internal_0_$__cuda_sm3x_div_rn_noftz_f32_slowpath:
[--C-:B------:R-:W-:Y:S01]  /*0730*/  SHF.R.U32.HI R15, RZ, 0x17, R3.reuse ;  /* 0x00000017ff0f7819 */ /* 0x100fe20000011603 */
[----:B------:R-:W-:Y:S01]  /*0740*/  IMAD.MOV.U32 R19, RZ, RZ, R3 ;  /* 0x000000ffff137224 */ /* 0x000fe200078e0003 */
[----:B------:R-:W-:Y:S02]  /*0750*/  SHF.R.U32.HI R20, RZ, 0x17, R2 ;  /* 0x00000017ff147819 */ /* 0x000fe40000011602 */
[----:B------:R-:W-:Y:S02]  /*0760*/  LOP3.LUT R15, R15, 0xff, RZ, 0xc0, !PT ;  /* 0x000000ff0f0f7812 */ /* 0x000fe400078ec0ff */
[----:B------:R-:W-:Y:S02]  /*0770*/  LOP3.LUT R20, R20, 0xff, RZ, 0xc0, !PT ;  /* 0x000000ff14147812 */ /* 0x000fe400078ec0ff */
[----:B------:R-:W-:-:S03]  /*0780*/  IADD3 R22, PT, PT, R15, -0x1, RZ ;  /* 0xffffffff0f167810 */ /* 0x000fc60007ffe0ff */
[----:B------:R-:W-:Y:S01]  /*0790*/  VIADD R21, R20, 0xffffffff ;  /* 0xffffffff14157836 */ /* 0x000fe20000000000 */
[----:B------:R-:W-:-:S04]  /*07a0*/  ISETP.GT.U32.AND P0, PT, R22, 0xfd, PT ;  /* 0x000000fd1600780c */ /* 0x000fc80003f04070 */
[----:B------:R-:W-:-:S13]  /*07b0*/  ISETP.GT.U32.OR P0, PT, R21, 0xfd, P0 ;  /* 0x000000fd1500780c */ /* 0x000fda0000704470 */
[----:B------:R-:W-:Y:S01]  /*07c0*/  @!P0 MOV R17, RZ ;  /* 0x000000ff00118202 */ /* 0x000fe20000000f00 */
[----:B------:R-:W-:Y:S06]  /*07d0*/  @!P0 BRA `(.L_x_4) ;  /* 0x00000000005c8947 */ /* 0x000fec0003800000 */
[----:B------:R-:W-:Y:S02]  /*07e0*/  FSETP.GTU.FTZ.AND P0, PT, |R2|, +INF , PT ;  /* 0x7f8000000200780b */ /* 0x000fe40003f1c200 */
[----:B------:R-:W-:-:S04]  /*07f0*/  FSETP.GTU.FTZ.AND P1, PT, |R3|, +INF , PT ;  /* 0x7f8000000300780b */ /* 0x000fc80003f3c200 */
[----:B------:R-:W-:-:S13]  /*0800*/  PLOP3.LUT P0, PT, P0, P1, PT, 0xf8, 0x8f ;  /* 0x00000000008f781c */ /* 0x000fda0000703f70 */
[----:B------:R-:W-:Y:S05]  /*0810*/  @P0 BRA `(.L_x_5) ;  /* 0x0000000400440947 */ /* 0x000fea0003800000 */
[----:B------:R-:W-:-:S13]  /*0820*/  LOP3.LUT P0, RZ, R19, 0x7fffffff, R2, 0xc8, !PT ;  /* 0x7fffffff13ff7812 */ /* 0x000fda000780c802 */
[----:B------:R-:W-:Y:S05]  /*0830*/  @!P0 BRA `(.L_x_6) ;  /* 0x0000000400348947 */ /* 0x000fea0003800000 */
[C---:B------:R-:W-:Y:S02]  /*0840*/  FSETP.NEU.FTZ.AND P2, PT, |R2|.reuse, +INF , PT ;  /* 0x7f8000000200780b */ /* 0x040fe40003f5d200 */
[----:B------:R-:W-:Y:S02]  /*0850*/  FSETP.NEU.FTZ.AND P1, PT, |R3|, +INF , PT ;  /* 0x7f8000000300780b */ /* 0x000fe40003f3d200 */
[----:B------:R-:W-:-:S11]  /*0860*/  FSETP.NEU.FTZ.AND P0, PT, |R2|, +INF , PT ;  /* 0x7f8000000200780b */ /* 0x000fd60003f1d200 */
[----:B------:R-:W-:Y:S05]  /*0870*/  @!P1 BRA !P2, `(.L_x_6) ;  /* 0x0000000400249947 */ /* 0x000fea0005000000 */
[----:B------:R-:W-:-:S04]  /*0880*/  LOP3.LUT P2, RZ, R2, 0x7fffffff, RZ, 0xc0, !PT ;  /* 0x7fffffff02ff7812 */ /* 0x000fc8000784c0ff */
[----:B------:R-:W-:-:S13]  /*0890*/  PLOP3.LUT P1, PT, P1, P2, PT, 0x2f, 0xf2 ;  /* 0x0000000000f2781c */ /* 0x000fda0000f24577 */
[----:B------:R-:W-:Y:S05]  /*08a0*/  @P1 BRA `(.L_x_7) ;  /* 0x0000000400101947 */ /* 0x000fea0003800000 */
[----:B------:R-:W-:-:S04]  /*08b0*/  LOP3.LUT P1, RZ, R19, 0x7fffffff, RZ, 0xc0, !PT ;  /* 0x7fffffff13ff7812 */ /* 0x000fc8000782c0ff */
[----:B------:R-:W-:-:S13]  /*08c0*/  PLOP3.LUT P0, PT, P0, P1, PT, 0x2f, 0xf2 ;  /* 0x0000000000f2781c */ /* 0x000fda0000702577 */
[----:B------:R-:W-:Y:S05]  /*08d0*/  @P0 BRA `(.L_x_8) ;  /* 0x0000000000f80947 */ /* 0x000fea0003800000 */
[----:B------:R-:W-:Y:S02]  /*08e0*/  ISETP.GE.AND P0, PT, R21, RZ, PT ;  /* 0x000000ff1500720c */ /* 0x000fe40003f06270 */
[----:B------:R-:W-:-:S11]  /*08f0*/  ISETP.GE.AND P1, PT, R22, RZ, PT ;  /* 0x000000ff1600720c */ /* 0x000fd60003f26270 */
[----:B------:R-:W-:Y:S02]  /*0900*/  @P0 IMAD.MOV.U32 R17, RZ, RZ, RZ ;  /* 0x000000ffff110224 */ /* 0x000fe400078e00ff */
[----:B------:R-:W-:Y:S01]  /*0910*/  @!P0 FFMA R2, R2, 1.84467440737095516160e+19, RZ ;  /* 0x5f80000002028823 */ /* 0x000fe200000000ff */
[----:B------:R-:W-:Y:S02]  /*0920*/  @!P0 IMAD.MOV.U32 R17, RZ, RZ, -0x40 ;  /* 0xffffffc0ff118424 */ /* 0x000fe400078e00ff */
[----:B------:R-:W-:-:S03]  /*0930*/  @!P1 FFMA R19, R3, 1.84467440737095516160e+19, RZ ;  /* 0x5f80000003139823 */ /* 0x000fc600000000ff */
[----:B------:R-:W-:-:S07]  /*0940*/  @!P1 IADD3 R17, PT, PT, R17, 0x40, RZ ;  /* 0x0000004011119810 */ /* 0x000fce0007ffe0ff */
.L_x_4:
[----:B------:R-:W-:Y:S01]  /*0950*/  LEA R22, R15, 0xc0800000, 0x17 ;  /* 0xc08000000f167811 */ /* 0x000fe200078eb8ff */
[----:B------:R-:W-:-:S04]  /*0960*/  VIADD R20, R20, 0xffffff81 ;  /* 0xffffff8114147836 */ /* 0x000fc80000000000 */
[----:B------:R-:W-:Y:S02]  /*0970*/  IMAD.IADD R23, R19, 0x1, -R22 ;  /* 0x0000000113177824 */ /* 0x000fe400078e0a16 */
[C---:B------:R-:W-:Y:S01]  /*0980*/  IMAD R2, R20.reuse, -0x800000, R2 ;  /* 0xff80000014027824 */ /* 0x040fe200078e0202 */
[----:B------:R-:W-:Y:S01]  /*0990*/  IADD3 R20, PT, PT, R20, 0x7f, -R15 ;  /* 0x0000007f14147810 */ /* 0x000fe20007ffe80f */
[----:B------:R-:W0:Y:S01]  /*09a0*/  MUFU.RCP R22, R23 ;  /* 0x0000001700167308 */ /* 0x000e220000001000 */
[----:B------:R-:W-:Y:S02]  /*09b0*/  FADD.FTZ R19, -R23, -RZ ;  /* 0x800000ff17137221 */ /* 0x000fe40000010100 */
[----:B------:R-:W-:Y:S02]  /*09c0*/  IADD3 R20, PT, PT, R20, R17, RZ ;  /* 0x0000001114147210 */ /* 0x000fe40007ffe0ff */
[----:B0-----:R-:W-:-:S04]  /*09d0*/  FFMA R21, R22, R19, 1 ;  /* 0x3f80000016157423 */ /* 0x001fc80000000013 */
[----:B------:R-:W-:-:S04]  /*09e0*/  FFMA R21, R22, R21, R22 ;  /* 0x0000001516157223 */ /* 0x000fc80000000016 */
[----:B------:R-:W-:-:S04]  /*09f0*/  FFMA R22, R2, R21, RZ ;  /* 0x0000001502167223 */ /* 0x000fc800000000ff */
[----:B------:R-:W-:-:S04]  /*0a00*/  FFMA R24, R19, R22, R2 ;  /* 0x0000001613187223 */ /* 0x000fc80000000002 */
[----:B------:R-:W-:-:S04]  /*0a10*/  FFMA R22, R21, R24, R22 ;  /* 0x0000001815167223 */ /* 0x000fc80000000016 */
[----:B------:R-:W-:-:S04]  /*0a20*/  FFMA R19, R19, R22, R2 ;  /* 0x0000001613137223 */ /* 0x000fc80000000002 */
[----:B------:R-:W-:-:S05]  /*0a30*/  FFMA R2, R21, R19, R22 ;  /* 0x0000001315027223 */ /* 0x000fca0000000016 */
[----:B------:R-:W-:-:S04]  /*0a40*/  SHF.R.U32.HI R15, RZ, 0x17, R2 ;  /* 0x00000017ff0f7819 */ /* 0x000fc80000011602 */
[----:B------:R-:W-:-:S05]  /*0a50*/  LOP3.LUT R15, R15, 0xff, RZ, 0xc0, !PT ;  /* 0x000000ff0f0f7812 */ /* 0x000fca00078ec0ff */
[----:B------:R-:W-:-:S04]  /*0a60*/  IMAD.IADD R15, R15, 0x1, R20 ;  /* 0x000000010f0f7824 */ /* 0x000fc800078e0214 */
[----:B------:R-:W-:-:S05]  /*0a70*/  VIADD R17, R15, 0xffffffff ;  /* 0xffffffff0f117836 */ /* 0x000fca0000000000 */
[----:B------:R-:W-:-:S13]  /*0a80*/  ISETP.GE.U32.AND P0, PT, R17, 0xfe, PT ;  /* 0x000000fe1100780c */ /* 0x000fda0003f06070 */
[----:B------:R-:W-:Y:S05]  /*0a90*/  @!P0 BRA `(.L_x_9) ;  /* 0x0000000000808947 */ /* 0x000fea0003800000 */
[----:B------:R-:W-:-:S13]  /*0aa0*/  ISETP.GT.AND P0, PT, R15, 0xfe, PT ;  /* 0x000000fe0f00780c */ /* 0x000fda0003f04270 */
[----:B------:R-:W-:Y:S05]  /*0ab0*/  @P0 BRA `(.L_x_10) ;  /* 0x00000000006c0947 */ /* 0x000fea0003800000 */
[----:B------:R-:W-:-:S13]  /*0ac0*/  ISETP.GE.AND P0, PT, R15, 0x1, PT ;  /* 0x000000010f00780c */ /* 0x000fda0003f06270 */
[----:B------:R-:W-:Y:S05]  /*0ad0*/  @P0 BRA `(.L_x_11) ;  /* 0x0000000000980947 */ /* 0x000fea0003800000 */
[----:B------:R-:W-:Y:S02]  /*0ae0*/  ISETP.GE.AND P0, PT, R15, -0x18, PT ;  /* 0xffffffe80f00780c */ /* 0x000fe40003f06270 */
[----:B------:R-:W-:-:S11]  /*0af0*/  LOP3.LUT R2, R2, 0x80000000, RZ, 0xc0, !PT ;  /* 0x8000000002027812 */ /* 0x000fd600078ec0ff */
[----:B------:R-:W-:Y:S05]  /*0b00*/  @!P0 BRA `(.L_x_11) ;  /* 0x00000000008c8947 */ /* 0x000fea0003800000 */
[-CC-:B------:R-:W-:Y:S01]  /*0b10*/  FFMA.RZ R17, R21, R19.reuse, R22.reuse ;  /* 0x0000001315117223 */ /* 0x180fe2000000c016 */
[C---:B------:R-:W-:Y:S02]  /*0b20*/  ISETP.NE.AND P2, PT, R15.reuse, RZ, PT ;  /* 0x000000ff0f00720c */ /* 0x040fe40003f45270 */
[----:B------:R-:W-:Y:S02]  /*0b30*/  ISETP.NE.AND P1, PT, R15, RZ, PT ;  /* 0x000000ff0f00720c */ /* 0x000fe40003f25270 */
[----:B------:R-:W-:Y:S01]  /*0b40*/  LOP3.LUT R20, R17, 0x7fffff, RZ, 0xc0, !PT ;  /* 0x007fffff11147812 */ /* 0x000fe200078ec0ff */
[CCC-:B------:R-:W-:Y:S01]  /*0b50*/  FFMA.RP R17, R21.reuse, R19.reuse, R22.reuse ;  /* 0x0000001315117223 */ /* 0x1c0fe20000008016 */
[----:B------:R-:W-:Y:S01]  /*0b60*/  FFMA.RM R22, R21, R19, R22 ;  /* 0x0000001315167223 */ /* 0x000fe20000004016 */
[----:B------:R-:W-:Y:S01]  /*0b70*/  IADD3 R19, PT, PT, R15, 0x20, RZ ;  /* 0x000000200f137810 */ /* 0x000fe20007ffe0ff */
[----:B------:R-:W-:Y:S01]  /*0b80*/  IMAD.MOV R15, RZ, RZ, -R15 ;  /* 0x000000ffff0f7224 */ /* 0x000fe200078e0a0f */
[----:B------:R-:W-:-:S02]  /*0b90*/  LOP3.LUT R20, R20, 0x800000, RZ, 0xfc, !PT ;  /* 0x0080000014147812 */ /* 0x000fc400078efcff */
[----:B------:R-:W-:Y:S02]  /*0ba0*/  FSETP.NEU.FTZ.AND P0, PT, R17, R22, PT ;  /* 0x000000161100720b */ /* 0x000fe40003f1d000 */
[----:B------:R-:W-:Y:S02]  /*0bb0*/  SHF.L.U32 R19, R20, R19, RZ ;  /* 0x0000001314137219 */ /* 0x000fe400000006ff */
[----:B------:R-:W-:Y:S02]  /*0bc0*/  SEL R15, R15, RZ, P2 ;  /* 0x000000ff0f0f7207 */ /* 0x000fe40001000000 */
[----:B------:R-:W-:Y:S02]  /*0bd0*/  ISETP.NE.AND P1, PT, R19, RZ, P1 ;  /* 0x000000ff1300720c */ /* 0x000fe40000f25270 */
[----:B------:R-:W-:Y:S02]  /*0be0*/  SHF.R.U32.HI R15, RZ, R15, R20 ;  /* 0x0000000fff0f7219 */ /* 0x000fe40000011614 */
[----:B------:R-:W-:-:S02]  /*0bf0*/  PLOP3.LUT P0, PT, P0, P1, PT, 0xf8, 0x8f ;  /* 0x00000000008f781c */ /* 0x000fc40000703f70 */
[----:B------:R-:W-:Y:S02]  /*0c00*/  SHF.R.U32.HI R20, RZ, 0x1, R15 ;  /* 0x00000001ff147819 */ /* 0x000fe4000001160f */
[----:B------:R-:W-:-:S04]  /*0c10*/  SEL R17, RZ, 0x1, !P0 ;  /* 0x00000001ff117807 */ /* 0x000fc80004000000 */
[----:B------:R-:W-:-:S04]  /*0c20*/  LOP3.LUT R22, R17, 0x1, R20, 0xf8, !PT ;  /* 0x0000000111167812 */ /* 0x000fc800078ef814 */
[----:B------:R-:W-:-:S05]  /*0c30*/  LOP3.LUT R15, R22, R15, RZ, 0xc0, !PT ;  /* 0x0000000f160f7212 */ /* 0x000fca00078ec0ff */
[----:B------:R-:W-:-:S05]  /*0c40*/  IMAD.IADD R15, R20, 0x1, R15 ;  /* 0x00000001140f7824 */ /* 0x000fca00078e020f */
[----:B------:R-:W-:Y:S01]  /*0c50*/  LOP3.LUT R2, R15, R2, RZ, 0xfc, !PT ;  /* 0x000000020f027212 */ /* 0x000fe200078efcff */
[----:B------:R-:W-:Y:S06]  /*0c60*/  BRA `(.L_x_11) ;  /* 0x0000000000347947 */ /* 0x000fec0003800000 */
.L_x_10:
[----:B------:R-:W-:-:S04]  /*0c70*/  LOP3.LUT R2, R2, 0x80000000, RZ, 0xc0, !PT ;  /* 0x8000000002027812 */ /* 0x000fc800078ec0ff */
[----:B------:R-:W-:Y:S01]  /*0c80*/  LOP3.LUT R2, R2, 0x7f800000, RZ, 0xfc, !PT ;  /* 0x7f80000002027812 */ /* 0x000fe200078efcff */
[----:B------:R-:W-:Y:S06]  /*0c90*/  BRA `(.L_x_11) ;  /* 0x0000000000287947 */ /* 0x000fec0003800000 */
.L_x_9:
[----:B------:R-:W-:Y:S01]  /*0ca0*/  LEA R2, R20, R2, 0x17 ;  /* 0x0000000214027211 */ /* 0x000fe200078eb8ff */
[----:B------:R-:W-:Y:S06]  /*0cb0*/  BRA `(.L_x_11) ;  /* 0x0000000000207947 */ /* 0x000fec0003800000 */
.L_x_8:
[----:B------:R-:W-:-:S04]  /*0cc0*/  LOP3.LUT R2, R19, 0x80000000, R2, 0x48, !PT ;  /* 0x8000000013027812 */ /* 0x000fc800078e4802 */
[----:B------:R-:W-:Y:S01]  /*0cd0*/  LOP3.LUT R2, R2, 0x7f800000, RZ, 0xfc, !PT ;  /* 0x7f80000002027812 */ /* 0x000fe200078efcff */
[----:B------:R-:W-:Y:S06]  /*0ce0*/  BRA `(.L_x_11) ;  /* 0x0000000000147947 */ /* 0x000fec0003800000 */
.L_x_7:
[----:B------:R-:W-:Y:S01]  /*0cf0*/  LOP3.LUT R2, R19, 0x80000000, R2, 0x48, !PT ;  /* 0x8000000013027812 */ /* 0x000fe200078e4802 */
[----:B------:R-:W-:Y:S06]  /*0d00*/  BRA `(.L_x_11) ;  /* 0x00000000000c7947 */ /* 0x000fec0003800000 */
.L_x_6:
[----:B------:R-:W0:Y:S01]  /*0d10*/  MUFU.RSQ R2, -QNAN ;  /* 0xffc0000000027908 */ /* 0x000e220000001400 */
[----:B------:R-:W-:Y:S05]  /*0d20*/  BRA `(.L_x_11) ;  /* 0x0000000000047947 */ /* 0x000fea0003800000 */
.L_x_5:
[----:B------:R-:W-:-:S07]  /*0d30*/  FADD.FTZ R2, R2, R3 ;  /* 0x0000000302027221 */ /* 0x000fce0000010000 */
.L_x_11:
[----:B------:R-:W-:-:S04]  /*0d40*/  IMAD.MOV.U32 R15, RZ, RZ, 0x0 ;  /* 0x00000000ff0f7424 */ /* 0x000fc800078e00ff */
[----:B0-----:R-:W-:Y:S05]  /*0d50*/  RET.REL.NODEC R14 `(_Z13solve2unknownPfS_S_S_S_i) ;  /* 0xfffffff00ea87950 */ /* 0x001fea0003c3ffff */
.L_x_12:
[----:B------:R-:W-:-:S00]  /*0d60*/  BRA `(.L_x_12) ;  /* 0xfffffffc00fc7947 */ /* 0x000fc0000383ffff */
[----:B------:R-:W-:-:S00]  /*0d70*/  NOP ;  /* 0x0000000000007918 */ /* 0x000fc00000000000 */
        /* <DEDUP_REMOVED lines=8> */
.L_x_43:


//--------------------- .text._Z10backwardCRPfS_S_S_S_i --------------------------
	.section	.text._Z10backwardCRPfS_S_S_S_i,"ax",@progbits
	.align	128
        .global         _Z10backwardCRPfS_S_S_S_i
        .type           _Z10backwardCRPfS_S_S_S_i,@function
        .size           _Z10backwardCRPfS_S_S_S_i,(.L_x_44 - _Z10backwardCRPfS_S_S_S_i)
        .other          _Z10backwardCRPfS_S_S_S_i,@"STO_CUDA_ENTRY STV_DEFAULT"
_Z10backwardCRPfS_S_S_S_i:
.text._Z10backwardCRPfS_S_S_S_i:
        /* <DEDUP_REMOVED lines=14> */
[----:B0-----:R-:W-:Y:S02]  /*00e0*/  IMAD.MOV.U32 R4, RZ, RZ, RZ ;  /* 0x000000ffff047224 */ /* 0x001fe400078e00ff */
        /* <DEDUP_REMOVED lines=10> */
[----:B------:R-:W-:-:S04]  /*0190*/  @!P1 IMAD.IADD R4, R4, 0x1, -R7 ;  /* 0x0000000104049824 */ /* 0x000fc800078e0a07 */
[----:B------:R-:W-:Y:S01]  /*01a0*/  @!P2 IMAD.MOV R4, RZ, RZ, -R4 ;  /* 0x000000ffff04a224 */ /* 0x000fe200078e0a04 */
[----:B------:R-:W-:-:S04]  /*01b0*/  @!P0 LOP3.LUT R4, RZ, R0, RZ, 0x33, !PT ;  /* 0x00000000ff048212 */ /* 0x000fc800078e33ff */
[----:B------:R-:W-:-:S13]  /*01c0*/  ISETP.NE.AND P0, PT, R4, RZ, PT ;  /* 0x000000ff0400720c */ /* 0x000fda0003f05270 */
[----:B------:R-:W-:Y:S05]  /*01d0*/  @P0 EXIT ;  /* 0x000000000000094d */ /* 0x000fea0003800000 */
[----:B------:R-:W0:Y:S01]  /*01e0*/  LDC.64 R6, c[0x0][0x388] ;  /* 0x0000e200ff067b82 */ /* 0x000e220000000a00 */
[----:B------:R-:W1:Y:S07]  /*01f0*/  LDCU.64 UR4, c[0x0][0x358] ;  /* 0x00006b00ff0477ac */ /* 0x000e6e0008000a00 */
[----:B------:R-:W2:Y:S08]  /*0200*/  LDC.64 R12, c[0x0][0x3a0] ;  /* 0x0000e800ff0c7b82 */ /* 0x000eb00000000a00 */
[----:B------:R-:W3:Y:S08]  /*0210*/  LDC.64 R8, c[0x0][0x398] ;  /* 0x0000e600ff087b82 */ /* 0x000ef00000000a00 */
[----:B------:R-:W4:Y:S01]  /*0220*/  LDC.64 R10, c[0x0][0x380] ;  /* 0x0000e000ff0a7b82 */ /* 0x000f220000000a00 */
[----:B0-----:R-:W-:-:S07]  /*0230*/  IMAD.WIDE R6, R3, 0x4, R6 ;  /* 0x0000000403067825 */ /* 0x001fce00078e0206 */
[----:B------:R-:W0:Y:S01]  /*0240*/  LDC.64 R4, c[0x0][0x390] ;  /* 0x0000e400ff047b82 */ /* 0x000e220000000a00 */
[----:B------:R-:W-:Y:S01]  /*0250*/  IMAD.IADD R15, R3, 0x1, -R0 ;  /* 0x00000001030f7824 */ /* 0x000fe200078e0a00 */
[----:B-1----:R-:W5:Y:S03]  /*0260*/  LDG.E R7, desc[UR4][R6.64] ;  /* 0x0000000406077981 */ /* 0x002f66000c1e1900 */
[----:B--2---:R-:W-:-:S04]  /*0270*/  IMAD.WIDE R12, R15, 0x4, R12 ;  /* 0x000000040f0c7825 */ /* 0x004fc800078e020c */
[----:B---3--:R-:W-:-:S06]  /*0280*/  IMAD.WIDE R8, R3, 0x4, R8 ;  /* 0x0000000403087825 */ /* 0x008fcc00078e0208 */
[----:B------:R-:W2:Y:S01]  /*0290*/  LDG.E R8, desc[UR4][R8.64] ;  /* 0x0000000408087981 */ /* 0x000ea2000c1e1900 */
[----:B----4-:R-:W-:-:S06]  /*02a0*/  IMAD.WIDE R10, R3, 0x4, R10 ;  /* 0x00000004030a7825 */ /* 0x010fcc00078e020a */
[----:B------:R-:W2:Y:S01]  /*02b0*/  LDG.E R11, desc[UR4][R10.64] ;  /* 0x000000040a0b7981 */ /* 0x000ea2000c1e1900 */
[----:B0-----:R-:W-:-:S04]  /*02c0*/  IMAD.WIDE R2, R3, 0x4, R4 ;  /* 0x0000000403027825 */ /* 0x001fc800078e0204 */
[----:B------:R-:W-:Y:S02]  /*02d0*/  IMAD.WIDE R4, R0, 0x4, R12 ;  /* 0x0000000400047825 */ /* 0x000fe400078e020c */
[----:B------:R-:W2:Y:S04]  /*02e0*/  LDG.E R12, desc[UR4][R12.64] ;  /* 0x000000040c0c7981 */ /* 0x000ea8000c1e1900 */
[----:B------:R-:W3:Y:S04]  /*02f0*/  LDG.E R3, desc[UR4][R2.64] ;  /* 0x0000000402037981 */ /* 0x000ee8000c1e1900 */
[----:B------:R-:W3:Y:S01]  /*0300*/  LDG.E R6, desc[UR4][R4.64+0x4] ;  /* 0x0000040404067981 */ /* 0x000ee2000c1e1900 */
[----:B------:R-:W-:Y:S01]  /*0310*/  BSSY.RECONVERGENT B0, `(.L_x_13) ;  /* 0x000000e000007945 */ /* 0x000fe20003800200 */
[----:B-----5:R-:W0:Y:S02]  /*0320*/  MUFU.RCP R14, R7 ;  /* 0x00000007000e7308 */ /* 0x020e240000001000 */
[----:B0-----:R-:W-:Y:S01]  /*0330*/  FFMA R15, -R7, R14, 1 ;  /* 0x3f800000070f7423 */ /* 0x001fe2000000010e */
[----:B--2---:R-:W-:-:S04]  /*0340*/  FFMA R0, -R11, R12, R8 ;  /* 0x0000000c0b007223 */ /* 0x004fc80000000108 */
[----:B---3--:R-:W-:-:S04]  /*0350*/  FFMA R0, -R3, R6, R0 ;  /* 0x0000000603007223 */ /* 0x008fc80000000100 */
[----:B------:R-:W0:Y:S01]  /*0360*/  FCHK P0, R0, R7 ;  /* 0x0000000700007302 */ /* 0x000e220000000000 */
[----:B------:R-:W-:-:S04]  /*0370*/  FFMA R15, R14, R15, R14 ;  /* 0x0000000f0e0f7223 */ /* 0x000fc8000000000e */
[----:B------:R-:W-:-:S04]  /*0380*/  FFMA R6, R0, R15, RZ ;  /* 0x0000000f00067223 */ /* 0x000fc800000000ff */
[----:B------:R-:W-:-:S04]  /*0390*/  FFMA R8, -R7, R6, R0 ;  /* 0x0000000607087223 */ /* 0x000fc80000000100 */
[----:B------:R-:W-:Y:S01]  /*03a0*/  FFMA R15, R15, R8, R6 ;  /* 0x000000080f0f7223 */ /* 0x000fe20000000006 */
[----:B0-----:R-:W-:Y:S06]  /*03b0*/  @!P0 BRA `(.L_x_14) ;  /* 0x00000000000c8947 */ /* 0x001fec0003800000 */
[----:B------:R-:W-:-:S07]  /*03c0*/  MOV R2, 0x3e0 ;  /* 0x000003e000027802 */ /* 0x000fce0000000f00 */
[----:B------:R-:W-:Y:S05]  /*03d0*/  CALL.REL.NOINC `($__internal_1_$__cuda_sm3x_div_rn_noftz_f32_slowpath) ;  /* 0x0000000000107944 */ /* 0x000fea0003c00000 */
[----:B------:R-:W-:-:S07]  /*03e0*/  MOV R15, R0 ;  /* 0x00000000000f7202 */ /* 0x000fce0000000f00 */
.L_x_14:
[----:B------:R-:W-:Y:S05]  /*03f0*/  BSYNC.RECONVERGENT B0 ;  /* 0x0000000000007941 */ /* 0x000fea0003800200 */
.L_x_13:
[----:B------:R-:W-:Y:S01]  /*0400*/  STG.E desc[UR4][R4.64], R15 ;  /* 0x0000000f04007986 */ /* 0x000fe2000c101904 */
[----:B------:R-:W-:Y:S05]  /*0410*/  EXIT ;  /* 0x000000000000794d */ /* 0x000fea0003800000 */
        .weak           $__internal_1_$__cuda_sm3x_div_rn_noftz_f32_slowpath
        .type           $__internal_1_$__cuda_sm3x_div_rn_noftz_f32_slowpath,@function
        .size           $__internal_1_$__cuda_sm3x_div_rn_noftz_f32_slowpath,(.L_x_44 - $__internal_1_$__cuda_sm3x_div_rn_noftz_f32_slowpath)
$__internal_1_$__cuda_sm3x_div_rn_noftz_f32_slowpath:
[----:B------:R-:W-:Y:S01]  /*0420*/  SHF.R.U32.HI R6, RZ, 0x17, R7 ;  /* 0x00000017ff067819 */ /* 0x000fe20000011607 */
[----:B------:R-:W-:Y:S01]  /*0430*/  BSSY.RECONVERGENT B1, `(.L_x_15) ;  /* 0x0000064000017945 */ /* 0x000fe20003800200 */
[--C-:B------:R-:W-:Y:S01]  /*0440*/  SHF.R.U32.HI R3, RZ, 0x17, R0.reuse ;  /* 0x00000017ff037819 */ /* 0x100fe20000011600 */
[----:B------:R-:W-:Y:S01]  /*0450*/  IMAD.MOV.U32 R9, RZ, RZ, R0 ;  /* 0x000000ffff097224 */ /* 0x000fe200078e0000 */
[----:B------:R-:W-:Y:S02]  /*0460*/  LOP3.LUT R8, R6, 0xff, RZ, 0xc0, !PT ;  /* 0x000000ff06087812 */ /* 0x000fe400078ec0ff */
[----:B------:R-:W-:-:S03]  /*0470*/  LOP3.LUT R6, R3, 0xff, RZ, 0xc0, !PT ;  /* 0x000000ff03067812 */ /* 0x000fc600078ec0ff */
[----:B------:R-:W-:Y:S02]  /*0480*/  VIADD R12, R8, 0xffffffff ;  /* 0xffffffff080c7836 */ /* 0x000fe40000000000 */
[----:B------:R-:W-:-:S03]  /*0490*/  VIADD R11, R6, 0xffffffff ;  /* 0xffffffff060b7836 */ /* 0x000fc60000000000 */
[----:B------:R-:W-:-:S04]  /*04a0*/  ISETP.GT.U32.AND P0, PT, R12, 0xfd, PT ;  /* 0x000000fd0c00780c */ /* 0x000fc80003f04070 */
[----:B------:R-:W-:-:S13]  /*04b0*/  ISETP.GT.U32.OR P0, PT, R11, 0xfd, P0 ;  /* 0x000000fd0b00780c */ /* 0x000fda0000704470 */
[----:B------:R-:W-:Y:S01]  /*04c0*/  @!P0 IMAD.MOV.U32 R10, RZ, RZ, RZ ;  /* 0x000000ffff0a8224 */ /* 0x000fe200078e00ff */
[----:B------:R-:W-:Y:S06]  /*04d0*/  @!P0 BRA `(.L_x_16) ;  /* 0x0000000000608947 */ /* 0x000fec0003800000 */
[----:B------:R-:W-:Y:S01]  /*04e0*/  FSETP.GTU.FTZ.AND P0, PT, |R0|, +INF , PT ;  /* 0x7f8000000000780b */ /* 0x000fe20003f1c200 */
[----:B------:R-:W-:Y:S01]  /*04f0*/  IMAD.MOV.U32 R3, RZ, RZ, R7 ;  /* 0x000000ffff037224 */ /* 0x000fe200078e0007 */
        /* <DEDUP_REMOVED lines=17> */
[----:B------:R-:W-:Y:S01]  /*0610*/  @P0 IMAD.MOV.U32 R10, RZ, RZ, RZ ;  /* 0x000000ffff0a0224 */ /* 0x000fe200078e00ff */
[----:B------:R-:W-:Y:S01]  /*0620*/  @!P0 MOV R10, 0xffffffc0 ;  /* 0xffffffc0000a8802 */ /* 0x000fe20000000f00 */
[----:B------:R-:W-:Y:S01]  /*0630*/  @!P0 FFMA R9, R0, 1.84467440737095516160e+19, RZ ;  /* 0x5f80000000098823 */ /* 0x000fe200000000ff */
[----:B------:R-:W-:-:S03]  /*0640*/  @!P1 FFMA R7, R3, 1.84467440737095516160e+19, RZ ;  /* 0x5f80000003079823 */ /* 0x000fc600000000ff */
[----:B------:R-:W-:-:S07]  /*0650*/  @!P1 VIADD R10, R10, 0x40 ;  /* 0x000000400a0a9836 */ /* 0x000fce0000000000 */
.L_x_16:
[----:B------:R-:W-:Y:S01]  /*0660*/  LEA R0, R8, 0xc0800000, 0x17 ;  /* 0xc080000008007811 */ /* 0x000fe200078eb8ff */
[----:B------:R-:W-:Y:S01]  /*0670*/  VIADD R6, R6, 0xffffff81 ;  /* 0xffffff8106067836 */ /* 0x000fe20000000000 */
[----:B------:R-:W-:Y:S03]  /*0680*/  BSSY.RECONVERGENT B2, `(.L_x_21) ;  /* 0x0000035000027945 */ /* 0x000fe60003800200 */
[----:B------:R-:W-:Y:S02]  /*0690*/  IMAD.IADD R7, R7, 0x1, -R0 ;  /* 0x0000000107077824 */ /* 0x000fe400078e0a00 */
[C---:B------:R-:W-:Y:S02]  /*06a0*/  IMAD R0, R6.reuse, -0x800000, R9 ;  /* 0xff80000006007824 */ /* 0x040fe400078e0209 */
[----:B------:R0:W1:Y:S01]  /*06b0*/  MUFU.RCP R3, R7 ;  /* 0x0000000700037308 */ /* 0x0000620000001000 */
[----:B------:R-:W-:Y:S01]  /*06c0*/  FADD.FTZ R11, -R7, -RZ ;  /* 0x800000ff070b7221 */ /* 0x000fe20000010100 */
[----:B0-----:R-:W-:-:S05]  /*06d0*/  IADD3 R7, PT, PT, R6, 0x7f, -R8 ;  /* 0x0000007f06077810 */ /* 0x001fca0007ffe808 */
[----:B------:R-:W-:Y:S02]  /*06e0*/  IMAD.IADD R7, R7, 0x1, R10 ;  /* 0x0000000107077824 */ /* 0x000fe400078e020a */
[----:B-1----:R-:W-:-:S04]  /*06f0*/  FFMA R12, R3, R11, 1 ;  /* 0x3f800000030c7423 */ /* 0x002fc8000000000b */
        /* <DEDUP_REMOVED lines=20> */
[----:B------:R-:W-:Y:S01]  /*0840*/  IADD3 R8, PT, PT, R10, 0x20, RZ ;  /* 0x000000200a087810 */ /* 0x000fe20007ffe0ff */
[-CC-:B------:R-:W-:Y:S01]  /*0850*/  FFMA.RM R6, R14, R12.reuse, R9.reuse ;  /* 0x0000000c0e067223 */ /* 0x180fe20000004009 */
[----:B------:R-:W-:Y:S02]  /*0860*/  ISETP.NE.AND P2, PT, R10, RZ, PT ;  /* 0x000000ff0a00720c */ /* 0x000fe40003f45270 */
[----:B------:R-:W-:Y:S01]  /*0870*/  LOP3.LUT R7, R3, 0x7fffff, RZ, 0xc0, !PT ;  /* 0x007fffff03077812 */ /* 0x000fe200078ec0ff */
[----:B------:R-:W-:Y:S01]  /*0880*/  FFMA.RP R3, R14, R12, R9 ;  /* 0x0000000c0e037223 */ /* 0x000fe20000008009 */
[----:B------:R-:W-:Y:S01]  /*0890*/  IMAD.MOV R9, RZ, RZ, -R10 ;  /* 0x000000ffff097224 */ /* 0x000fe200078e0a0a */
[----:B------:R-:W-:Y:S02]  /*08a0*/  ISETP.NE.AND P1, PT, R10, RZ, PT ;  /* 0x000000ff0a00720c */ /* 0x000fe40003f25270 */
        /* <DEDUP_REMOVED lines=14> */
.L_x_23:
[----:B------:R-:W-:-:S04]  /*0990*/  LOP3.LUT R0, R0, 0x80000000, RZ, 0xc0, !PT ;  /* 0x8000000000007812 */ /* 0x000fc800078ec0ff */
[----:B------:R-:W-:Y:S01]  /*09a0*/  LOP3.LUT R0, R0, 0x7f800000, RZ, 0xfc, !PT ;  /* 0x7f80000000007812 */ /* 0x000fe200078efcff */
[----:B------:R-:W-:Y:S06]  /*09b0*/  BRA `(.L_x_24) ;  /* 0x0000000000047947 */ /* 0x000fec0003800000 */
.L_x_22:
[----:B------:R-:W-:-:S07]  /*09c0*/  IMAD R0, R7, 0x800000, R0 ;  /* 0x0080000007007824 */ /* 0x000fce00078e0200 */
.L_x_24:
[----:B------:R-:W-:Y:S05]  /*09d0*/  BSYNC.RECONVERGENT B2 ;  /* 0x0000000000027941 */ /* 0x000fea0003800200 */
.L_x_21:
[----:B------:R-:W-:Y:S05]  /*09e0*/  BRA `(.L_x_25) ;  /* 0x0000000000207947 */ /* 0x000fea0003800000 */
.L_x_20:
[----:B------:R-:W-:-:S04]  /*09f0*/  LOP3.LUT R0, R7, 0x80000000, R9, 0x48, !PT ;  /* 0x8000000007007812 */ /* 0x000fc800078e4809 */
[----:B------:R-:W-:Y:S01]  /*0a00*/  LOP3.LUT R0, R0, 0x7f800000, RZ, 0xfc, !PT ;  /* 0x7f80000000007812 */ /* 0x000fe200078efcff */
[----:B------:R-:W-:Y:S06]  /*0a10*/  BRA `(.L_x_25) ;  /* 0x0000000000147947 */ /* 0x000fec0003800000 */
.L_x_19:
[----:B------:R-:W-:Y:S01]  /*0a20*/  LOP3.LUT R0, R7, 0x80000000, R9, 0x48, !PT ;  /* 0x8000000007007812 */ /* 0x000fe200078e4809 */
[----:B------:R-:W-:Y:S06]  /*0a30*/  BRA `(.L_x_25) ;  /* 0x00000000000c7947 */ /* 0x000fec0003800000 */
.L_x_18:
[----:B------:R-:W0:Y:S01]  /*0a40*/  MUFU.RSQ R0, -QNAN ;  /* 0xffc0000000007908 */ /* 0x000e220000001400 */
[----:B------:R-:W-:Y:S05]  /*0a50*/  BRA `(.L_x_25) ;  /* 0x0000000000047947 */ /* 0x000fea0003800000 */
.L_x_17:
[----:B------:R-:W-:-:S07]  /*0a60*/  FADD.FTZ R0, R0, R3 ;  /* 0x0000000300007221 */ /* 0x000fce0000010000 */
.L_x_25:
[----:B------:R-:W-:Y:S05]  /*0a70*/  BSYNC.RECONVERGENT B1 ;  /* 0x0000000000017941 */ /* 0x000fea0003800200 */
.L_x_15:
[----:B------:R-:W-:-:S04]  /*0a80*/  IMAD.MOV.U32 R3, RZ, RZ, 0x0 ;  /* 0x00000000ff037424 */ /* 0x000fc800078e00ff */
[----:B0-----:R-:W-:Y:S05]  /*0a90*/  RET.REL.NODEC R2 `(_Z10backwardCRPfS_S_S_S_i) ;  /* 0xfffffff402587950 */ /* 0x001fea0003c3ffff */
.L_x_26:
        /* <DEDUP_REMOVED lines=14> */
.L_x_44:


//--------------------- .text._Z9forwardCRPfS_S_S_i --------------------------
	.section	.text._Z9forwardCRPfS_S_S_i,"ax",@progbits
	.align	128
        .global         _Z9forwardCRPfS_S_S_i
        .type           _Z9forwardCRPfS_S_S_i,@function
        .size           _Z9forwardCRPfS_S_S_i,(.L_x_45 - _Z9forwardCRPfS_S_S_i)
        .other          _Z9forwardCRPfS_S_S_i,@"STO_CUDA_ENTRY STV_DEFAULT"
_Z9forwardCRPfS_S_S_i:
.text._Z9forwardCRPfS_S_S_i:
[----:B------:R-:W-:Y:S08]  /*0000*/  LDC R1, c[0x0][0x37c] ;  /* 0x0000df00ff017b82 */ /* 0x000ff00000000800 */
[----:B------:R-:W0:Y:S01]  /*0010*/  LDC R6, c[0x0][0x3a0] ;  /* 0x0000e800ff067b82 */ /* 0x000e220000000800 */
[----:B------:R-:W1:Y:S01]  /*0020*/  S2R R11, SR_TID.X ;  /* 0x00000000000b7919 */ /* 0x000e620000002100 */
[----:B------:R-:W1:Y:S01]  /*0030*/  LDCU UR4, c[0x0][0x360] ;  /* 0x00006c00ff0477ac */ /* 0x000e620008000800 */
[----:B------:R-:W1:Y:S01]  /*0040*/  S2R R0, SR_CTAID.X ;  /* 0x0000000000007919 */ /* 0x000e620000002500 */
[----:B0-----:R-:W-:-:S04]  /*0050*/  IABS R5, R6 ;  /* 0x0000000600057213 */ /* 0x001fc80000000000 */
[----:B------:R-:W0:Y:S01]  /*0060*/  I2F.RP R4, R5 ;  /* 0x0000000500047306 */ /* 0x000e220000209400 */
[----:B-1----:R-:W-:-:S05]  /*0070*/  IMAD R11, R0, UR4, R11 ;  /* 0x00000004000b7c24 */ /* 0x002fca000f8e020b */
[----:B------:R-:W-:Y:S02]  /*0080*/  IADD3 R0, PT, PT, R11, 0x1, RZ ;  /* 0x000000010b007810 */ /* 0x000fe40007ffe0ff */
        /* <DEDUP_REMOVED lines=13> */
[----:B------:R-:W-:Y:S02]  /*0160*/  @!P0 IADD3 R2, PT, PT, R2, -R5, RZ ;  /* 0x8000000502028210 */ /* 0x000fe40007ffe0ff */
[----:B------:R-:W-:Y:S02]  /*0170*/  ISETP.NE.AND P0, PT, R6, RZ, PT ;  /* 0x000000ff0600720c */ /* 0x000fe40003f05270 */
[----:B------:R-:W-:-:S13]  /*0180*/  ISETP.GT.U32.AND P1, PT, R5, R2, PT ;  /* 0x000000020500720c */ /* 0x000fda0003f24070 */
[----:B------:R-:W-:-:S04]  /*0190*/  @!P1 IMAD.IADD R2, R2, 0x1, -R5 ;  /* 0x0000000102029824 */ /* 0x000fc800078e0a05 */
[----:B------:R-:W-:Y:S01]  /*01a0*/  @!P2 IMAD.MOV R2, RZ, RZ, -R2 ;  /* 0x000000ffff02a224 */ /* 0x000fe200078e0a02 */
[----:B------:R-:W-:-:S04]  /*01b0*/  @!P0 LOP3.LUT R2, RZ, R6, RZ, 0x33, !PT ;  /* 0x00000006ff028212 */ /* 0x000fc800078e33ff */
[----:B------:R-:W-:-:S13]  /*01c0*/  ISETP.NE.AND P0, PT, R2, RZ, PT ;  /* 0x000000ff0200720c */ /* 0x000fda0003f05270 */
[----:B------:R-:W-:Y:S05]  /*01d0*/  @P0 EXIT ;  /* 0x000000000000094d */ /* 0x000fea0003800000 */
[----:B------:R-:W0:Y:S01]  /*01e0*/  LDC.64 R8, c[0x0][0x388] ;  /* 0x0000e200ff087b82 */ /* 0x000e220000000a00 */
[----:B------:R-:W1:Y:S01]  /*01f0*/  LDCU.64 UR4, c[0x0][0x358] ;  /* 0x00006b00ff0477ac */ /* 0x000e620008000a00 */
[----:B------:R-:W-:-:S06]  /*0200*/  IADD3 R2, PT, PT, R11, -R6, RZ ;  /* 0x800000060b027210 */ /* 0x000fcc0007ffe0ff */
[----:B------:R-:W2:Y:S01]  /*0210*/  LDC.64 R4, c[0x0][0x380] ;  /* 0x0000e000ff047b82 */ /* 0x000ea20000000a00 */
[----:B0-----:R-:W-:-:S05]  /*0220*/  IMAD.WIDE R8, R2, 0x4, R8 ;  /* 0x0000000402087825 */ /* 0x001fca00078e0208 */
[----:B-1----:R-:W3:Y:S01]  /*0230*/  LDG.E R3, desc[UR4][R8.64] ;  /* 0x0000000408037981 */ /* 0x002ee2000c1e1900 */
[----:B--2---:R-:W-:-:S05]  /*0240*/  IMAD.WIDE R4, R11, 0x4, R4 ;  /* 0x000000040b047825 */ /* 0x004fca00078e0204 */
[----:B------:R-:W2:Y:S01]  /*0250*/  LDG.E R0, desc[UR4][R4.64] ;  /* 0x0000000404007981 */ /* 0x000ea2000c1e1900 */
[----:B------:R-:W-:Y:S01]  /*0260*/  BSSY.RECONVERGENT B0, `(.L_x_27) ;  /* 0x000000c000007945 */ /* 0x000fe20003800200 */
[----:B---3--:R-:W0:Y:S08]  /*0270*/  MUFU.RCP R6, R3 ;  /* 0x0000000300067308 */ /* 0x008e300000001000 */
[----:B--2---:R-:W1:Y:S01]  /*0280*/  FCHK P0, R0, R3 ;  /* 0x0000000300007302 */ /* 0x004e620000000000 */
[----:B0-----:R-:W-:-:S04]  /*0290*/  FFMA R7, -R3, R6, 1 ;  /* 0x3f80000003077423 */ /* 0x001fc80000000106 */
[----:B------:R-:W-:-:S04]  /*02a0*/  FFMA R7, R6, R7, R6 ;  /* 0x0000000706077223 */ /* 0x000fc80000000006 */
[----:B------:R-:W-:-:S04]  /*02b0*/  FFMA R10, R0, R7, RZ ;  /* 0x00000007000a7223 */ /* 0x000fc800000000ff */
[----:B------:R-:W-:-:S04]  /*02c0*/  FFMA R6, -R3, R10, R0 ;  /* 0x0000000a03067223 */ /* 0x000fc80000000100 */
[----:B------:R-:W-:Y:S01]  /*02d0*/  FFMA R10, R7, R6, R10 ;  /* 0x00000006070a7223 */ /* 0x000fe2000000000a */
[----:B-1----:R-:W-:Y:S06]  /*02e0*/  @!P0 BRA `(.L_x_28) ;  /* 0x00000000000c8947 */ /* 0x002fec0003800000 */
[----:B------:R-:W-:-:S07]  /*02f0*/  MOV R12, 0x310 ;  /* 0x00000310000c7802 */ /* 0x000fce0000000f00 */
[----:B------:R-:W-:Y:S05]  /*0300*/  CALL.REL.NOINC `($__internal_2_$__cuda_sm3x_div_rn_noftz_f32_slowpath) ;  /* 0x0000000000dc7944 */ /* 0x000fea0003c00000 */
[----:B------:R-:W-:-:S07]  /*0310*/  IMAD.MOV.U32 R10, RZ, RZ, R0 ;  /* 0x000000ffff0a7224 */ /* 0x000fce00078e0000 */
.L_x_28:
[----:B------:R-:W-:Y:S05]  /*0320*/  BSYNC.RECONVERGENT B0 ;  /* 0x0000000000007941 */ /* 0x000fea0003800200 */
.L_x_27:
[----:B------:R-:W0:Y:S01]  /*0330*/  LDC.64 R12, c[0x0][0x388] ;  /* 0x0000e200ff0c7b82 */ /* 0x000e220000000a00 */
[----:B------:R-:W1:Y:S07]  /*0340*/  LDCU UR6, c[0x0][0x3a0] ;  /* 0x00007400ff0677ac */ /* 0x000e6e0008000800 */
[----:B------:R-:W2:Y:S01]  /*0350*/  LDC.64 R6, c[0x0][0x390] ;  /* 0x0000e400ff067b82 */ /* 0x000ea20000000a00 */
[----:B-1----:R-:W-:-:S04]  /*0360*/  VIADD R3, R11, UR6 ;  /* 0x000000060b037c36 */ /* 0x002fc80008000000 */
[----:B0-----:R-:W-:-:S06]  /*0370*/  IMAD.WIDE R12, R3, 0x4, R12 ;  /* 0x00000004030c7825 */ /* 0x001fcc00078e020c */
[----:B------:R-:W3:Y:S01]  /*0380*/  LDG.E R13, desc[UR4][R12.64] ;  /* 0x000000040c0d7981 */ /* 0x000ee2000c1e1900 */
        /* <DEDUP_REMOVED lines=11> */
[----:B------:R-:W-:Y:S02]  /*0440*/  MOV R3, R13 ;  /* 0x0000000d00037202 */ /* 0x000fe40000000f00 */
[----:B------:R-:W-:-:S07]  /*0450*/  MOV R12, 0x470 ;  /* 0x00000470000c7802 */ /* 0x000fce0000000f00 */
[----:B------:R-:W-:Y:S05]  /*0460*/  CALL.REL.NOINC `($__internal_2_$__cuda_sm3x_div_rn_noftz_f32_slowpath) ;  /* 0x0000000000847944 */ /* 0x000fea0003c00000 */
[----:B------:R-:W-:-:S07]  /*0470*/  IMAD.MOV.U32 R3, RZ, RZ, R0 ;  /* 0x000000ffff037224 */ /* 0x000fce00078e0000 */
.L_x_30:
[----:B------:R-:W-:Y:S05]  /*0480*/  BSYNC.RECONVERGENT B0 ;  /* 0x0000000000007941 */ /* 0x000fea0003800200 */
.L_x_29:
[----:B------:R-:W0:Y:S08]  /*0490*/  LDC.64 R14, c[0x0][0x380] ;  /* 0x0000e000ff0e7b82 */ /* 0x000e300000000a00 */
[----:B------:R-:W1:Y:S08]  /*04a0*/  LDC.64 R16, c[0x0][0x390] ;  /* 0x0000e400ff107b82 */ /* 0x000e700000000a00 */
[----:B------:R-:W2:Y:S01]  /*04b0*/  LDC R13, c[0x0][0x3a0] ;  /* 0x0000e800ff0d7b82 */ /* 0x000ea20000000800 */
[----:B0-----:R-:W-:-:S06]  /*04c0*/  IMAD.WIDE R14, R2, 0x4, R14 ;  /* 0x00000004020e7825 */ /* 0x001fcc00078e020e */
[----:B------:R-:W3:Y:S01]  /*04d0*/  LDG.E R15, desc[UR4][R14.64] ;  /* 0x000000040e0f7981 */ /* 0x000ee2000c1e1900 */
[----:B-1----:R-:W-:-:S04]  /*04e0*/  IMAD.WIDE R16, R2, 0x4, R16 ;  /* 0x0000000402107825 */ /* 0x002fc800078e0210 */
[----:B--2---:R-:W-:-:S04]  /*04f0*/  IMAD.WIDE R8, R13, 0x4, R8 ;  /* 0x000000040d087825 */ /* 0x004fc800078e0208 */
[----:B------:R-:W-:-:S04]  /*0500*/  IMAD.WIDE R18, R13, 0x4, R4 ;  /* 0x000000040d127825 */ /* 0x000fc800078e0204 */
[----:B---3--:R-:W-:-:S05]  /*0510*/  FMUL R23, R15, -R10 ;  /* 0x8000000a0f177220 */ /* 0x008fca0000400000 */
[----:B------:R0:W-:Y:S04]  /*0520*/  STG.E desc[UR4][R4.64], R23 ;  /* 0x0000001704007986 */ /* 0x0001e8000c101904 */
[----:B------:R-:W2:Y:S04]  /*0530*/  LDG.E R16, desc[UR4][R16.64] ;  /* 0x0000000410107981 */ /* 0x000ea8000c1e1900 */
[----:B------:R-:W2:Y:S04]  /*0540*/  LDG.E R21, desc[UR4][R8.64] ;  /* 0x0000000408157981 */ /* 0x000ea8000c1e1900 */
[----:B------:R-:W3:Y:S01]  /*0550*/  LDG.E R19, desc[UR4][R18.64] ;  /* 0x0000000412137981 */ /* 0x000ee2000c1e1900 */
[----:B------:R-:W-:-:S04]  /*0560*/  IMAD.WIDE R14, R13, 0x4, R6 ;  /* 0x000000040d0e7825 */ /* 0x000fc800078e0206 */
[----:B--2---:R-:W-:Y:S02]  /*0570*/  FFMA R0, R16, -R10, R21 ;  /* 0x8000000a10007223 */ /* 0x004fe40000000015 */
[----:B------:R-:W0:Y:S02]  /*0580*/  LDC.64 R20, c[0x0][0x398] ;  /* 0x0000e600ff147b82 */ /* 0x000e240000000a00 */
[----:B---3--:R-:W-:-:S05]  /*0590*/  FFMA R25, R19, -R3, R0 ;  /* 0x8000000313197223 */ /* 0x008fca0000000000 */
[----:B------:R-:W-:Y:S04]  /*05a0*/  STG.E desc[UR4][R8.64], R25 ;  /* 0x0000001908007986 */ /* 0x000fe8000c101904 */
[----:B------:R-:W2:Y:S01]  /*05b0*/  LDG.E R14, desc[UR4][R14.64] ;  /* 0x000000040e0e7981 */ /* 0x000ea2000c1e1900 */
[----:B0-----:R-:W-:-:S04]  /*05c0*/  IMAD.WIDE R4, R11, 0x4, R20 ;  /* 0x000000040b047825 */ /* 0x001fc800078e0214 */
[----:B------:R-:W-:-:S04]  /*05d0*/  IMAD.WIDE R16, R2, 0x4, R20 ;  /* 0x0000000402107825 */ /* 0x000fc800078e0214 */
[----:B------:R-:W-:-:S04]  /*05e0*/  IMAD.WIDE R12, R13, 0x4, R4 ;  /* 0x000000040d0c7825 */ /* 0x000fc800078e0204 */
[----:B--2---:R-:W-:-:S05]  /*05f0*/  FMUL R11, R14, -R3 ;  /* 0x800000030e0b7220 */ /* 0x004fca0000400000 */
[----:B------:R-:W-:Y:S04]  /*0600*/  STG.E desc[UR4][R6.64], R11 ;  /* 0x0000000b06007986 */ /* 0x000fe8000c101904 */
[----:B------:R-:W2:Y:S04]  /*0610*/  LDG.E R16, desc[UR4][R16.64] ;  /* 0x0000000410107981 */ /* 0x000ea8000c1e1900 */
[----:B------:R-:W2:Y:S04]  /*0620*/  LDG.E R19, desc[UR4][R4.64] ;  /* 0x0000000404137981 */ /* 0x000ea8000c1e1900 */
[----:B------:R-:W3:Y:S01]  /*0630*/  LDG.E R13, desc[UR4][R12.64] ;  /* 0x000000040c0d7981 */ /* 0x000ee2000c1e1900 */
[----:B--2---:R-:W-:-:S04]  /*0640*/  FFMA R10, R16, -R10, R19 ;  /* 0x8000000a100a7223 */ /* 0x004fc80000000013 */
[----:B---3--:R-:W-:-:S05]  /*0650*/  FFMA R3, R13, -R3, R10 ;  /* 0x800000030d037223 */ /* 0x008fca000000000a */
[----:B------:R-:W-:Y:S01]  /*0660*/  STG.E desc[UR4][R4.64], R3 ;  /* 0x0000000304007986 */ /* 0x000fe2000c101904 */
[----:B------:R-:W-:Y:S05]  /*0670*/  EXIT ;  /* 0x000000000000794d */ /* 0x000fea0003800000 */
        .weak           $__internal_2_$__cuda_sm3x_div_rn_noftz_f32_slowpath
        .type           $__internal_2_$__cuda_sm3x_div_rn_noftz_f32_slowpath,@function
        .size           $__internal_2_$__cuda_sm3x_div_rn_noftz_f32_slowpath,(.L_x_45 - $__internal_2_$__cuda_sm3x_div_rn_noftz_f32_slowpath)
$__internal_2_$__cuda_sm3x_div_rn_noftz_f32_slowpath:
[----:B------:R-:W-:Y:S01]  /*0680*/  SHF.R.U32.HI R14, RZ, 0x17, R3 ;  /* 0x00000017ff0e7819 */ /* 0x000fe20000011603 */
[----:B------:R-:W-:Y:S01]  /*0690*/  BSSY.RECONVERGENT B1, `(.L_x_31) ;  /* 0x0000062000017945 */ /* 0x000fe20003800200 */
[----:B------:R-:W-:Y:S02]  /*06a0*/  SHF.R.U32.HI R13, RZ, 0x17, R0 ;  /* 0x00000017ff0d7819 */ /* 0x000fe40000011600 */
[----:B------:R-:W-:Y:S02]  /*06b0*/  LOP3.LUT R14, R14, 0xff, RZ, 0xc0, !PT ;  /* 0x000000ff0e0e7812 */ /* 0x000fe400078ec0ff */
[----:B------:R-:W-:-:S03]  /*06c0*/  LOP3.LUT R15, R13, 0xff, RZ, 0xc0, !PT ;  /* 0x000000ff0d0f7812 */ /* 0x000fc600078ec0ff */
[----:B------:R-:W-:Y:S01]  /*06d0*/  VIADD R17, R14, 0xffffffff ;  /* 0xffffffff0e117836 */ /* 0x000fe20000000000 */
[----:B------:R-:W-:-:S04]  /*06e0*/  IADD3 R16, PT, PT, R15, -0x1, RZ ;  /* 0xffffffff0f107810 */ /* 0x000fc80007ffe0ff */
[----:B------:R-:W-:-:S04]  /*06f0*/  ISETP.GT.U32.AND P0, PT, R17, 0xfd, PT ;  /* 0x000000fd1100780c */ /* 0x000fc80003f04070 */
[----:B------:R-:W-:-:S13]  /*0700*/  ISETP.GT.U32.OR P0, PT, R16, 0xfd, P0 ;  /* 0x000000fd1000780c */ /* 0x000fda0000704470 */
[----:B------:R-:W-:Y:S01]  /*0710*/  @!P0 IMAD.MOV.U32 R13, RZ, RZ, RZ ;  /* 0x000000ffff0d8224 */ /* 0x000fe200078e00ff */
        /* <DEDUP_REMOVED lines=24> */
.L_x_32:
[----:B------:R-:W-:Y:S01]  /*08a0*/  LEA R16, R14, 0xc0800000, 0x17 ;  /* 0xc08000000e107811 */ /* 0x000fe200078eb8ff */
[----:B------:R-:W-:Y:S01]  /*08b0*/  BSSY.RECONVERGENT B2, `(.L_x_37) ;  /* 0x0000036000027945 */ /* 0x000fe20003800200 */
[----:B------:R-:W-:-:S03]  /*08c0*/  IADD3 R15, PT, PT, R15, -0x7f, RZ ;  /* 0xffffff810f0f7810 */ /* 0x000fc60007ffe0ff */
        /* <DEDUP_REMOVED lines=14> */
[----:B------:R-:W-:-:S04]  /*09b0*/  LOP3.LUT R14, R14, 0xff, RZ, 0xc0, !PT ;  /* 0x000000ff0e0e7812 */ /* 0x000fc800078ec0ff */
[----:B------:R-:W-:-:S05]  /*09c0*/  IADD3 R19, PT, PT, R14, R13, RZ ;  /* 0x0000000d0e137210 */ /* 0x000fca0007ffe0ff */
        /* <DEDUP_REMOVED lines=28> */
[----:B------:R-:W-:-:S04]  /*0b90*/  LOP3.LUT R3, R3, R14, RZ, 0xc0, !PT ;  /* 0x0000000e03037212 */ /* 0x000fc800078ec0ff */
[----:B------:R-:W-:-:S04]  /*0ba0*/  IADD3 R3, PT, PT, R16, R3, RZ ;  /* 0x0000000310037210 */ /* 0x000fc80007ffe0ff */
[----:B------:R-:W-:Y:S01]  /*0bb0*/  LOP3.LUT R0, R3, R0, RZ, 0xfc, !PT ;  /* 0x0000000003007212 */ /* 0x000fe200078efcff */
[----:B------:R-:W-:Y:S06]  /*0bc0*/  BRA `(.L_x_40) ;  /* 0x0000000000107947 */ /* 0x000fec0003800000 */
.L_x_39:
[----:B------:R-:W-:-:S04]  /*0bd0*/  LOP3.LUT R0, R0, 0x80000000, RZ, 0xc0, !PT ;  /* 0x8000000000007812 */ /* 0x000fc800078ec0ff */
[----:B------:R-:W-:Y:S01]  /*0be0*/  LOP3.LUT R0, R0, 0x7f800000, RZ, 0xfc, !PT ;  /* 0x7f80000000007812 */ /* 0x000fe200078efcff */
[----:B------:R-:W-:Y:S06]  /*0bf0*/  BRA `(.L_x_40) ;  /* 0x0000000000047947 */ /* 0x000fec0003800000 */
.L_x_38:
[----:B------:R-:W-:-:S07]  /*0c00*/  IMAD R0, R13, 0x800000, R0 ;  /* 0x008000000d007824 */ /* 0x000fce00078e0200 */
.L_x_40:
[----:B------:R-:W-:Y:S05]  /*0c10*/  BSYNC.RECONVERGENT B2 ;  /* 0x0000000000027941 */ /* 0x000fea0003800200 */
.L_x_37:
[----:B------:R-:W-:Y:S05]  /*0c20*/  BRA `(.L_x_41) ;  /* 0x0000000000207947 */ /* 0x000fea0003800000 */
.L_x_36:
[----:B------:R-:W-:-:S04]  /*0c30*/  LOP3.LUT R0, R3, 0x80000000, R0, 0x48, !PT ;  /* 0x8000000003007812 */ /* 0x000fc800078e4800 */
[----:B------:R-:W-:Y:S01]  /*0c40*/  LOP3.LUT R0, R0, 0x7f800000, RZ, 0xfc, !PT ;  /* 0x7f80000000007812 */ /* 0x000fe200078efcff */
[----:B------:R-:W-:Y:S06]  /*0c50*/  BRA `(.L_x_41) ;  /* 0x0000000000147947 */ /* 0x000fec0003800000 */
.L_x_35:
[----:B------:R-:W-:Y:S01]  /*0c60*/  LOP3.LUT R0, R3, 0x80000000, R0, 0x48, !PT ;  /* 0x8000000003007812 */ /* 0x000fe200078e4800 */
[----:B------:R-:W-:Y:S06]  /*0c70*/  BRA `(.L_x_41) ;  /* 0x00000000000c7947 */ /* 0x000fec0003800000 */
.L_x_34:
[----:B------:R-:W0:Y:S01]  /*0c80*/  MUFU.RSQ R0, -QNAN ;  /* 0xffc0000000007908 */ /* 0x000e220000001400 */
[----:B------:R-:W-:Y:S05]  /*0c90*/  BRA `(.L_x_41) ;  /* 0x0000000000047947 */ /* 0x000fea0003800000 */
.L_x_33:
[----:B------:R-:W-:-:S07]  /*0ca0*/  FADD.FTZ R0, R0, R3 ;  /* 0x0000000300007221 */ /* 0x000fce0000010000 */
.L_x_41:
[----:B------:R-:W-:Y:S05]  /*0cb0*/  BSYNC.RECONVERGENT B1 ;  /* 0x0000000000017941 */ /* 0x000fea0003800200 */
.L_x_31:
[----:B------:R-:W-:-:S04]  /*0cc0*/  HFMA2 R13, -RZ, RZ, 0, 0 ;  /* 0x00000000ff0d7431 */ /* 0x000fc800000001ff */
[----:B0-----:R-:W-:Y:S05]  /*0cd0*/  RET.REL.NODEC R12 `(_Z9forwardCRPfS_S_S_i) ;  /* 0xfffffff00cc87950 */ /* 0x001fea0003c3ffff */
.L_x_42:
        /* <DEDUP_REMOVED lines=10> */
.L_x_45:


//--------------------- .nv.shared.reserved.0     --------------------------
	.section	.nv.shared.reserved.0,"aw",@nobits
	.weak		__nv_reservedSMEM_offset_0_alias
	.size		__nv_reservedSMEM_offset_0_alias, 0, 64
	.other		__nv_reservedSMEM_offset_0_alias,@"STO_CUDA_RESERVED_SHARED STV_DEFAULT"
__nv_reservedSMEM_offset_0_alias:
	.zero		0
	.zero		64


//--------------------- .nv.constant0._Z13solve2unknownPfS_S_S_S_i --------------------------
	.section	.nv.constant0._Z13solve2unknownPfS_S_S_S_i,"a",@progbits
	.sectionflags	@""
	.align	4
.nv.constant0._Z13solve2unknownPfS_S_S_S_i:
	.zero		940


//--------------------- .nv.constant0._Z10backwardCRPfS_S_S_S_i --------------------------
	.section	.nv.constant0._Z10backwardCRPfS_S_S_S_i,"a",@progbits
	.sectionflags	@""
	.align	4
.nv.constant0._Z10backwardCRPfS_S_S_S_i:
	.zero		940


//--------------------- .nv.constant0._Z9forwardCRPfS_S_S_i --------------------------
	.section	.nv.constant0._Z9forwardCRPfS_S_S_i,"a",@progbits
	.sectionflags	@""
	.align	4
.nv.constant0._Z9forwardCRPfS_S_S_i:
	.zero		932


//--------------------- SYMBOLS --------------------------

	.type		.nv.reservedSmem.offset0,@object
	.size		.nv.reservedSmem.offset0,0x4
